//
// Generated by NVIDIA NVVM Compiler
//
// Compiler Build ID: CL-36424714
// Cuda compilation tools, release 13.0, V13.0.88
// Based on NVVM 20.0.0
//

.version 9.0
.target sm_100
.address_size 64

	// .globl	_Z6kernelPKiS0_P6BitSetPiPbS3_S3_S3_S4_S3_
.extern .func  (.param .b32 func_retval0) vprintf
(
	.param .b64 vprintf_param_0,
	.param .b64 vprintf_param_1
)
;
.global .align 1 .b8 $str$2[23] = {73, 110, 118, 97, 108, 105, 100, 32, 115, 105, 122, 101, 32, 101, 120, 99, 101, 101, 100, 101, 100, 10};

.visible .entry _Z6kernelPKiS0_P6BitSetPiPbS3_S3_S3_S4_S3_(
	.param .u64 .ptr .align 1 _Z6kernelPKiS0_P6BitSetPiPbS3_S3_S3_S4_S3__param_0,
	.param .u64 .ptr .align 1 _Z6kernelPKiS0_P6BitSetPiPbS3_S3_S3_S4_S3__param_1,
	.param .u64 .ptr .align 1 _Z6kernelPKiS0_P6BitSetPiPbS3_S3_S3_S4_S3__param_2,
	.param .u64 .ptr .align 1 _Z6kernelPKiS0_P6BitSetPiPbS3_S3_S3_S4_S3__param_3,
	.param .u64 .ptr .align 1 _Z6kernelPKiS0_P6BitSetPiPbS3_S3_S3_S4_S3__param_4,
	.param .u64 .ptr .align 1 _Z6kernelPKiS0_P6BitSetPiPbS3_S3_S3_S4_S3__param_5,
	.param .u64 .ptr .align 1 _Z6kernelPKiS0_P6BitSetPiPbS3_S3_S3_S4_S3__param_6,
	.param .u64 .ptr .align 1 _Z6kernelPKiS0_P6BitSetPiPbS3_S3_S3_S4_S3__param_7,
	.param .u64 .ptr .align 1 _Z6kernelPKiS0_P6BitSetPiPbS3_S3_S3_S4_S3__param_8,
	.param .u64 .ptr .align 1 _Z6kernelPKiS0_P6BitSetPiPbS3_S3_S3_S4_S3__param_9
)
{
	.local .align 16 .b8 	__local_depot0[4064];
	.reg .b64 	%SP;
	.reg .b64 	%SPL;
	.reg .pred 	%p<43>;
	.reg .b16 	%rs<31>;
	.reg .b32 	%r<991>;
	.reg .b64 	%rd<116>;

	mov.u64 	%SPL, __local_depot0;
	ld.param.u64 	%rd20, [_Z6kernelPKiS0_P6BitSetPiPbS3_S3_S3_S4_S3__param_3];
	ld.param.u64 	%rd21, [_Z6kernelPKiS0_P6BitSetPiPbS3_S3_S3_S4_S3__param_4];
	ld.param.u64 	%rd22, [_Z6kernelPKiS0_P6BitSetPiPbS3_S3_S3_S4_S3__param_5];
	ld.param.u64 	%rd25, [_Z6kernelPKiS0_P6BitSetPiPbS3_S3_S3_S4_S3__param_6];
	ld.param.u64 	%rd26, [_Z6kernelPKiS0_P6BitSetPiPbS3_S3_S3_S4_S3__param_7];
	ld.param.u64 	%rd23, [_Z6kernelPKiS0_P6BitSetPiPbS3_S3_S3_S4_S3__param_8];
	ld.param.u64 	%rd24, [_Z6kernelPKiS0_P6BitSetPiPbS3_S3_S3_S4_S3__param_9];
	cvta.to.global.u64 	%rd1, %rd26;
	cvta.to.global.u64 	%rd2, %rd25;
	cvta.to.global.u64 	%rd3, %rd21;
	cvta.to.global.u64 	%rd4, %rd24;
	cvta.to.global.u64 	%rd5, %rd23;
	cvta.to.global.u64 	%rd6, %rd22;
	add.u64 	%rd7, %SPL, 0;
	add.u64 	%rd8, %SPL, 64;
	mov.u32 	%r473, %ctaid.x;
	mov.u32 	%r474, %ntid.x;
	mov.u32 	%r475, %tid.x;
	mad.lo.s32 	%r1, %r473, %r474, %r475;
	add.s32 	%r476, %r1, 31;
	setp.gt.u32 	%p1, %r476, 62;
	and.b32  	%r2, %r1, 31;
	setp.ne.s32 	%p2, %r2, 0;
	or.pred  	%p3, %p1, %p2;
	@%p3 bra 	$L__BB0_18;
	ld.global.u32 	%r645, [%rd2];
	setp.lt.s32 	%p33, %r645, 1;
	@%p33 bra 	$L__BB0_5;
	cvta.to.global.u64 	%rd9, %rd20;
	mov.b32 	%r647, 0;
$L__BB0_3:
	ld.global.u32 	%r627, [%rd1];
	setp.lt.s32 	%p34, %r627, 2;
	@%p34 bra 	$L__BB0_17;
	mov.b32 	%r643, 1;
	bra.uni 	$L__BB0_14;
$L__BB0_5:
	ld.global.u32 	%r640, [%rd1];
	setp.lt.s32 	%p39, %r640, 2;
	@%p39 bra 	$L__BB0_11;
	mov.b32 	%r639, 1;
$L__BB0_7:
	mul.wide.u32 	%rd95, %r639, 4;
	add.s64 	%rd10, %rd6, %rd95;
	ld.global.u32 	%r634, [%rd10];
	setp.eq.s32 	%p40, %r634, 0;
	@%p40 bra 	$L__BB0_10;
$L__BB0_8:
	membar.gl;
	ld.global.u32 	%r635, [%rd10];
	setp.ne.s32 	%p41, %r635, 0;
	@%p41 bra 	$L__BB0_8;
	ld.global.u32 	%r640, [%rd1];
$L__BB0_10:
	add.s32 	%r639, %r639, 1;
	setp.lt.s32 	%p42, %r639, %r640;
	@%p42 bra 	$L__BB0_7;
$L__BB0_11:
	mov.b16 	%rs24, 1;
	st.global.u8 	[%rd5], %rs24;
	membar.gl;
$L__BB0_12:
	bar.warp.sync 	-1;
	bra.uni 	$L__BB0_59;
$L__BB0_13:
	add.s32 	%r643, %r643, 1;
	ld.global.u32 	%r632, [%rd1];
	setp.ge.s32 	%p37, %r643, %r632;
	@%p37 bra 	$L__BB0_17;
$L__BB0_14:
	mul.wide.u32 	%rd88, %r643, 4;
	add.s64 	%rd11, %rd6, %rd88;
	ld.global.u32 	%r629, [%rd11];
	setp.ne.s32 	%p35, %r629, 0;
	@%p35 bra 	$L__BB0_16;
	mul.wide.s32 	%rd89, %r647, 4;
	add.s64 	%rd90, %rd9, %rd89;
	ld.global.u32 	%r630, [%rd90];
	add.s64 	%rd92, %rd4, %rd88;
	st.global.u32 	[%rd92], %r630;
	cvt.s64.s32 	%rd93, %r630;
	add.s64 	%rd94, %rd3, %rd93;
	mov.b16 	%rs23, 0;
	st.global.u8 	[%rd94], %rs23;
	add.s32 	%r647, %r647, 1;
	atom.global.exch.b32 	%r631, [%rd11], 1;
	membar.gl;
	ld.global.u32 	%r645, [%rd2];
$L__BB0_16:
	setp.lt.s32 	%p36, %r647, %r645;
	@%p36 bra 	$L__BB0_13;
$L__BB0_17:
	setp.lt.s32 	%p38, %r647, %r645;
	@%p38 bra 	$L__BB0_3;
	bra.uni 	$L__BB0_5;
$L__BB0_18:
	setp.ne.s32 	%p4, %r2, 0;
	@%p4 bra 	$L__BB0_12;
	shr.s32 	%r477, %r1, 31;
	shr.u32 	%r478, %r477, 27;
	add.s32 	%r479, %r1, %r478;
	shr.s32 	%r24, %r479, 5;
	mul.wide.s32 	%rd30, %r24, 4;
	mov.u64 	%rd73, $str$2;
$L__BB0_20:
	ld.param.u64 	%rd112, [_Z6kernelPKiS0_P6BitSetPiPbS3_S3_S3_S4_S3__param_8];
	ld.param.u64 	%rd110, [_Z6kernelPKiS0_P6BitSetPiPbS3_S3_S3_S4_S3__param_5];
	cvta.to.global.u64 	%rd12, %rd112;
	cvta.to.global.u64 	%rd29, %rd110;
	add.s64 	%rd13, %rd29, %rd30;
	ld.global.u32 	%r480, [%rd13];
	setp.eq.s32 	%p5, %r480, 1;
	@%p5 bra 	$L__BB0_23;
$L__BB0_21:
	ld.global.u8 	%rs7, [%rd12];
	setp.ne.s16 	%p6, %rs7, 0;
	@%p6 bra 	$L__BB0_23;
	membar.gl;
	ld.global.u32 	%r481, [%rd13];
	setp.ne.s32 	%p7, %r481, 1;
	@%p7 bra 	$L__BB0_21;
$L__BB0_23:
	ld.global.u8 	%rs8, [%rd12];
	setp.ne.s16 	%p8, %rs8, 0;
	@%p8 bra 	$L__BB0_59;
	ld.param.u64 	%rd114, [_Z6kernelPKiS0_P6BitSetPiPbS3_S3_S3_S4_S3__param_9];
	ld.param.u64 	%rd96, [_Z6kernelPKiS0_P6BitSetPiPbS3_S3_S3_S4_S3__param_0];
	cvta.to.global.u64 	%rd31, %rd114;
	add.s64 	%rd33, %rd31, %rd30;
	ld.global.u32 	%r25, [%rd33];
	mov.b32 	%r943, 0;
	st.local.u32 	[%rd7], %r943;
	st.local.u32 	[%rd7+4], %r943;
	st.local.u32 	[%rd7+8], %r943;
	st.local.u32 	[%rd7+12], %r943;
	st.local.u32 	[%rd7+16], %r943;
	st.local.u32 	[%rd7+20], %r943;
	st.local.u32 	[%rd7+24], %r943;
	st.local.u32 	[%rd7+28], %r943;
	st.local.u32 	[%rd7+32], %r943;
	st.local.u32 	[%rd7+36], %r943;
	st.local.u32 	[%rd7+40], %r943;
	st.local.u32 	[%rd7+44], %r943;
	st.local.u32 	[%rd7+48], %r943;
	st.local.u32 	[%rd7+52], %r943;
	st.local.u32 	[%rd7+56], %r943;
	st.local.u32 	[%rd7+60], %r943;
	cvta.to.global.u64 	%rd34, %rd96;
	mul.wide.s32 	%rd35, %r25, 4;
	add.s64 	%rd36, %rd34, %rd35;
	ld.global.u32 	%r715, [%rd36];
	ld.global.u32 	%r27, [%rd36+4];
	setp.ge.s32 	%p9, %r715, %r27;
	mov.u32 	%r944, %r943;
	mov.u32 	%r945, %r943;
	mov.u32 	%r946, %r943;
	mov.u32 	%r947, %r943;
	mov.u32 	%r948, %r943;
	mov.u32 	%r949, %r943;
	mov.u32 	%r950, %r943;
	mov.u32 	%r951, %r943;
	mov.u32 	%r952, %r943;
	mov.u32 	%r953, %r943;
	mov.u32 	%r954, %r943;
	mov.u32 	%r955, %r943;
	mov.u32 	%r956, %r943;
	mov.u32 	%r957, %r943;
	mov.u32 	%r958, %r943;
	mov.u32 	%r749, %r943;
	@%p9 bra 	$L__BB0_32;
	mov.b32 	%r943, 0;
$L__BB0_26:
	ld.param.u64 	%rd97, [_Z6kernelPKiS0_P6BitSetPiPbS3_S3_S3_S4_S3__param_1];
	mul.wide.s32 	%rd37, %r715, 4;
	cvta.to.global.u64 	%rd38, %rd97;
	add.s64 	%rd39, %rd38, %rd37;
	ld.global.u32 	%r95, [%rd39];
	setp.gt.s32 	%p10, %r95, %r25;
	@%p10 bra 	$L__BB0_30;
	ld.param.u64 	%rd104, [_Z6kernelPKiS0_P6BitSetPiPbS3_S3_S3_S4_S3__param_4];
	cvt.s64.s32 	%rd40, %r95;
	cvta.to.global.u64 	%rd41, %rd104;
	add.s64 	%rd42, %rd41, %rd40;
	ld.global.u8 	%rs9, [%rd42];
	setp.ne.s16 	%p11, %rs9, 1;
	@%p11 bra 	$L__BB0_29;
	ld.param.u64 	%rd98, [_Z6kernelPKiS0_P6BitSetPiPbS3_S3_S3_S4_S3__param_2];
	cvta.to.global.u64 	%rd45, %rd98;
	mul.wide.s32 	%rd46, %r95, 64;
	add.s64 	%rd47, %rd45, %rd46;
	ld.global.u32 	%r484, [%rd47];
	ld.global.u32 	%r485, [%rd47+4];
	ld.global.u32 	%r486, [%rd47+8];
	ld.global.u32 	%r487, [%rd47+12];
	ld.global.u32 	%r488, [%rd47+16];
	ld.global.u32 	%r489, [%rd47+20];
	ld.global.u32 	%r490, [%rd47+24];
	ld.global.u32 	%r491, [%rd47+28];
	ld.global.u32 	%r492, [%rd47+32];
	ld.global.u32 	%r493, [%rd47+36];
	ld.global.u32 	%r494, [%rd47+40];
	ld.global.u32 	%r495, [%rd47+44];
	ld.global.u32 	%r496, [%rd47+48];
	ld.global.u32 	%r497, [%rd47+52];
	ld.global.u32 	%r498, [%rd47+56];
	ld.global.u32 	%r499, [%rd47+60];
	or.b32  	%r958, %r958, %r484;
	or.b32  	%r957, %r957, %r485;
	or.b32  	%r956, %r956, %r486;
	or.b32  	%r955, %r955, %r487;
	or.b32  	%r954, %r954, %r488;
	or.b32  	%r953, %r953, %r489;
	or.b32  	%r952, %r952, %r490;
	or.b32  	%r951, %r951, %r491;
	or.b32  	%r950, %r950, %r492;
	or.b32  	%r949, %r949, %r493;
	or.b32  	%r948, %r948, %r494;
	or.b32  	%r947, %r947, %r495;
	or.b32  	%r946, %r946, %r496;
	or.b32  	%r945, %r945, %r497;
	or.b32  	%r944, %r944, %r498;
	or.b32  	%r943, %r943, %r499;
	bra.uni 	$L__BB0_30;
$L__BB0_29:
	mul.wide.s32 	%rd43, %r749, 4;
	add.s64 	%rd44, %rd8, %rd43;
	st.local.u32 	[%rd44], %r95;
	add.s32 	%r749, %r749, 1;
$L__BB0_30:
	add.s32 	%r715, %r715, 1;
	setp.lt.s32 	%p12, %r715, %r27;
	@%p12 bra 	$L__BB0_26;
	st.local.u32 	[%rd7], %r958;
	st.local.u32 	[%rd7+4], %r957;
	st.local.u32 	[%rd7+8], %r956;
	st.local.u32 	[%rd7+12], %r955;
	st.local.u32 	[%rd7+16], %r954;
	st.local.u32 	[%rd7+20], %r953;
	st.local.u32 	[%rd7+24], %r952;
	st.local.u32 	[%rd7+28], %r951;
	st.local.u32 	[%rd7+32], %r950;
	st.local.u32 	[%rd7+36], %r949;
	st.local.u32 	[%rd7+40], %r948;
	st.local.u32 	[%rd7+44], %r947;
	st.local.u32 	[%rd7+48], %r946;
	st.local.u32 	[%rd7+52], %r945;
	st.local.u32 	[%rd7+56], %r944;
	st.local.u32 	[%rd7+60], %r943;
$L__BB0_32:
	setp.lt.s32 	%p13, %r749, 1;
	mov.b16 	%rs30, 1;
	@%p13 bra 	$L__BB0_52;
	mov.b16 	%rs29, 1;
	mov.b32 	%r814, 0;
$L__BB0_34:
	setp.ne.s32 	%p14, %r814, 1000;
	@%p14 bra 	$L__BB0_36;
	cvta.global.u64 	%rd74, %rd73;
	{ // callseq 0, 0
	.param .b64 param0;
	st.param.b64 	[param0], %rd74;
	.param .b64 param1;
	st.param.b64 	[param1], 0;
	.param .b32 retval0;
	call.uni (retval0), 
	vprintf, 
	(
	param0, 
	param1
	);
	ld.param.b32 	%r572, [retval0];
	} // callseq 0
	mov.u16 	%rs30, %rs29;
	bra.uni 	$L__BB0_52;
$L__BB0_36:
	mul.wide.u32 	%rd48, %r814, 4;
	add.s64 	%rd14, %rd8, %rd48;
	ld.local.u32 	%r212, [%rd14];
	setp.eq.s32 	%p15, %r212, -1;
	mov.u16 	%rs30, %rs29;
	@%p15 bra 	$L__BB0_39;
	ld.param.u64 	%rd105, [_Z6kernelPKiS0_P6BitSetPiPbS3_S3_S3_S4_S3__param_4];
	cvt.s64.s32 	%rd49, %r212;
	cvta.to.global.u64 	%rd50, %rd105;
	add.s64 	%rd51, %rd50, %rd49;
	ld.global.u8 	%rs13, [%rd51];
	setp.ne.s16 	%p16, %rs13, 1;
	mov.b16 	%rs30, 0;
	@%p16 bra 	$L__BB0_39;
	ld.param.u64 	%rd99, [_Z6kernelPKiS0_P6BitSetPiPbS3_S3_S3_S4_S3__param_2];
	cvta.to.global.u64 	%rd52, %rd99;
	mul.wide.s32 	%rd53, %r212, 64;
	add.s64 	%rd54, %rd52, %rd53;
	ld.global.u32 	%r501, [%rd54];
	ld.global.u32 	%r502, [%rd54+4];
	ld.global.u32 	%r503, [%rd54+8];
	ld.global.u32 	%r504, [%rd54+12];
	ld.global.u32 	%r505, [%rd54+16];
	ld.global.u32 	%r506, [%rd54+20];
	ld.global.u32 	%r507, [%rd54+24];
	ld.global.u32 	%r508, [%rd54+28];
	ld.global.u32 	%r509, [%rd54+32];
	ld.global.u32 	%r510, [%rd54+36];
	ld.global.u32 	%r511, [%rd54+40];
	ld.global.u32 	%r512, [%rd54+44];
	ld.global.u32 	%r513, [%rd54+48];
	ld.global.u32 	%r514, [%rd54+52];
	ld.global.u32 	%r515, [%rd54+56];
	ld.global.u32 	%r516, [%rd54+60];
	or.b32  	%r958, %r958, %r501;
	or.b32  	%r957, %r957, %r502;
	or.b32  	%r956, %r956, %r503;
	or.b32  	%r955, %r955, %r504;
	or.b32  	%r954, %r954, %r505;
	or.b32  	%r953, %r953, %r506;
	or.b32  	%r952, %r952, %r507;
	or.b32  	%r951, %r951, %r508;
	or.b32  	%r950, %r950, %r509;
	or.b32  	%r949, %r949, %r510;
	or.b32  	%r948, %r948, %r511;
	or.b32  	%r947, %r947, %r512;
	or.b32  	%r946, %r946, %r513;
	or.b32  	%r945, %r945, %r514;
	or.b32  	%r944, %r944, %r515;
	or.b32  	%r943, %r943, %r516;
	mov.b32 	%r517, -1;
	st.local.u32 	[%rd14], %r517;
	mov.u16 	%rs30, %rs29;
$L__BB0_39:
	add.s32 	%r518, %r814, 1;
	setp.eq.s32 	%p17, %r518, %r749;
	@%p17 bra 	$L__BB0_52;
	ld.local.u32 	%r261, [%rd14+4];
	setp.eq.s32 	%p18, %r261, -1;
	mov.u16 	%rs27, %rs30;
	@%p18 bra 	$L__BB0_43;
	ld.param.u64 	%rd106, [_Z6kernelPKiS0_P6BitSetPiPbS3_S3_S3_S4_S3__param_4];
	cvt.s64.s32 	%rd55, %r261;
	cvta.to.global.u64 	%rd56, %rd106;
	add.s64 	%rd57, %rd56, %rd55;
	ld.global.u8 	%rs15, [%rd57];
	setp.ne.s16 	%p19, %rs15, 1;
	mov.b16 	%rs27, 0;
	@%p19 bra 	$L__BB0_43;
	ld.param.u64 	%rd100, [_Z6kernelPKiS0_P6BitSetPiPbS3_S3_S3_S4_S3__param_2];
	cvta.to.global.u64 	%rd58, %rd100;
	mul.wide.s32 	%rd59, %r261, 64;
	add.s64 	%rd60, %rd58, %rd59;
	ld.global.u32 	%r519, [%rd60];
	ld.global.u32 	%r520, [%rd60+4];
	ld.global.u32 	%r521, [%rd60+8];
	ld.global.u32 	%r522, [%rd60+12];
	ld.global.u32 	%r523, [%rd60+16];
	ld.global.u32 	%r524, [%rd60+20];
	ld.global.u32 	%r525, [%rd60+24];
	ld.global.u32 	%r526, [%rd60+28];
	ld.global.u32 	%r527, [%rd60+32];
	ld.global.u32 	%r528, [%rd60+36];
	ld.global.u32 	%r529, [%rd60+40];
	ld.global.u32 	%r530, [%rd60+44];
	ld.global.u32 	%r531, [%rd60+48];
	ld.global.u32 	%r532, [%rd60+52];
	ld.global.u32 	%r533, [%rd60+56];
	ld.global.u32 	%r534, [%rd60+60];
	or.b32  	%r958, %r958, %r519;
	or.b32  	%r957, %r957, %r520;
	or.b32  	%r956, %r956, %r521;
	or.b32  	%r955, %r955, %r522;
	or.b32  	%r954, %r954, %r523;
	or.b32  	%r953, %r953, %r524;
	or.b32  	%r952, %r952, %r525;
	or.b32  	%r951, %r951, %r526;
	or.b32  	%r950, %r950, %r527;
	or.b32  	%r949, %r949, %r528;
	or.b32  	%r948, %r948, %r529;
	or.b32  	%r947, %r947, %r530;
	or.b32  	%r946, %r946, %r531;
	or.b32  	%r945, %r945, %r532;
	or.b32  	%r944, %r944, %r533;
	or.b32  	%r943, %r943, %r534;
	mov.b32 	%r535, -1;
	st.local.u32 	[%rd14+4], %r535;
	mov.u16 	%rs27, %rs30;
$L__BB0_43:
	add.s32 	%r536, %r814, 2;
	setp.eq.s32 	%p20, %r536, %r749;
	mov.u16 	%rs30, %rs27;
	@%p20 bra 	$L__BB0_52;
	ld.local.u32 	%r310, [%rd14+8];
	setp.eq.s32 	%p21, %r310, -1;
	mov.u16 	%rs30, %rs27;
	@%p21 bra 	$L__BB0_47;
	ld.param.u64 	%rd107, [_Z6kernelPKiS0_P6BitSetPiPbS3_S3_S3_S4_S3__param_4];
	cvt.s64.s32 	%rd61, %r310;
	cvta.to.global.u64 	%rd62, %rd107;
	add.s64 	%rd63, %rd62, %rd61;
	ld.global.u8 	%rs17, [%rd63];
	setp.ne.s16 	%p22, %rs17, 1;
	mov.b16 	%rs30, 0;
	@%p22 bra 	$L__BB0_47;
	ld.param.u64 	%rd101, [_Z6kernelPKiS0_P6BitSetPiPbS3_S3_S3_S4_S3__param_2];
	cvta.to.global.u64 	%rd64, %rd101;
	mul.wide.s32 	%rd65, %r310, 64;
	add.s64 	%rd66, %rd64, %rd65;
	ld.global.u32 	%r537, [%rd66];
	ld.global.u32 	%r538, [%rd66+4];
	ld.global.u32 	%r539, [%rd66+8];
	ld.global.u32 	%r540, [%rd66+12];
	ld.global.u32 	%r541, [%rd66+16];
	ld.global.u32 	%r542, [%rd66+20];
	ld.global.u32 	%r543, [%rd66+24];
	ld.global.u32 	%r544, [%rd66+28];
	ld.global.u32 	%r545, [%rd66+32];
	ld.global.u32 	%r546, [%rd66+36];
	ld.global.u32 	%r547, [%rd66+40];
	ld.global.u32 	%r548, [%rd66+44];
	ld.global.u32 	%r549, [%rd66+48];
	ld.global.u32 	%r550, [%rd66+52];
	ld.global.u32 	%r551, [%rd66+56];
	ld.global.u32 	%r552, [%rd66+60];
	or.b32  	%r958, %r958, %r537;
	or.b32  	%r957, %r957, %r538;
	or.b32  	%r956, %r956, %r539;
	or.b32  	%r955, %r955, %r540;
	or.b32  	%r954, %r954, %r541;
	or.b32  	%r953, %r953, %r542;
	or.b32  	%r952, %r952, %r543;
	or.b32  	%r951, %r951, %r544;
	or.b32  	%r950, %r950, %r545;
	or.b32  	%r949, %r949, %r546;
	or.b32  	%r948, %r948, %r547;
	or.b32  	%r947, %r947, %r548;
	or.b32  	%r946, %r946, %r549;
	or.b32  	%r945, %r945, %r550;
	or.b32  	%r944, %r944, %r551;
	or.b32  	%r943, %r943, %r552;
	mov.b32 	%r553, -1;
	st.local.u32 	[%rd14+8], %r553;
	mov.u16 	%rs30, %rs27;
$L__BB0_47:
	add.s32 	%r554, %r814, 3;
	setp.eq.s32 	%p23, %r554, %r749;
	@%p23 bra 	$L__BB0_52;
	ld.local.u32 	%r359, [%rd14+12];
	setp.eq.s32 	%p24, %r359, -1;
	mov.u16 	%rs29, %rs30;
	@%p24 bra 	$L__BB0_51;
	ld.param.u64 	%rd108, [_Z6kernelPKiS0_P6BitSetPiPbS3_S3_S3_S4_S3__param_4];
	cvt.s64.s32 	%rd67, %r359;
	cvta.to.global.u64 	%rd68, %rd108;
	add.s64 	%rd69, %rd68, %rd67;
	ld.global.u8 	%rs19, [%rd69];
	setp.ne.s16 	%p25, %rs19, 1;
	mov.b16 	%rs29, 0;
	@%p25 bra 	$L__BB0_51;
	ld.param.u64 	%rd102, [_Z6kernelPKiS0_P6BitSetPiPbS3_S3_S3_S4_S3__param_2];
	cvta.to.global.u64 	%rd70, %rd102;
	mul.wide.s32 	%rd71, %r359, 64;
	add.s64 	%rd72, %rd70, %rd71;
	ld.global.u32 	%r555, [%rd72];
	ld.global.u32 	%r556, [%rd72+4];
	ld.global.u32 	%r557, [%rd72+8];
	ld.global.u32 	%r558, [%rd72+12];
	ld.global.u32 	%r559, [%rd72+16];
	ld.global.u32 	%r560, [%rd72+20];
	ld.global.u32 	%r561, [%rd72+24];
	ld.global.u32 	%r562, [%rd72+28];
	ld.global.u32 	%r563, [%rd72+32];
	ld.global.u32 	%r564, [%rd72+36];
	ld.global.u32 	%r565, [%rd72+40];
	ld.global.u32 	%r566, [%rd72+44];
	ld.global.u32 	%r567, [%rd72+48];
	ld.global.u32 	%r568, [%rd72+52];
	ld.global.u32 	%r569, [%rd72+56];
	ld.global.u32 	%r570, [%rd72+60];
	or.b32  	%r958, %r958, %r555;
	or.b32  	%r957, %r957, %r556;
	or.b32  	%r956, %r956, %r557;
	or.b32  	%r955, %r955, %r558;
	or.b32  	%r954, %r954, %r559;
	or.b32  	%r953, %r953, %r560;
	or.b32  	%r952, %r952, %r561;
	or.b32  	%r951, %r951, %r562;
	or.b32  	%r950, %r950, %r563;
	or.b32  	%r949, %r949, %r564;
	or.b32  	%r948, %r948, %r565;
	or.b32  	%r947, %r947, %r566;
	or.b32  	%r946, %r946, %r567;
	or.b32  	%r945, %r945, %r568;
	or.b32  	%r944, %r944, %r569;
	or.b32  	%r943, %r943, %r570;
	mov.b32 	%r571, -1;
	st.local.u32 	[%rd14+12], %r571;
	mov.u16 	%rs29, %rs30;
$L__BB0_51:
	add.s32 	%r814, %r814, 4;
	setp.ne.s32 	%p26, %r814, %r749;
	mov.u16 	%rs30, %rs29;
	@%p26 bra 	$L__BB0_34;
$L__BB0_52:
	and.b16  	%rs20, %rs30, 255;
	setp.ne.s16 	%p27, %rs20, 0;
	@%p27 bra 	$L__BB0_54;
	membar.gl;
	bra.uni 	$L__BB0_32;
$L__BB0_54:
	st.local.u32 	[%rd7], %r958;
	st.local.u32 	[%rd7+4], %r957;
	st.local.u32 	[%rd7+8], %r956;
	st.local.u32 	[%rd7+12], %r955;
	st.local.u32 	[%rd7+16], %r954;
	st.local.u32 	[%rd7+20], %r953;
	st.local.u32 	[%rd7+24], %r952;
	st.local.u32 	[%rd7+28], %r951;
	st.local.u32 	[%rd7+32], %r950;
	st.local.u32 	[%rd7+36], %r949;
	st.local.u32 	[%rd7+40], %r948;
	st.local.u32 	[%rd7+44], %r947;
	st.local.u32 	[%rd7+48], %r946;
	st.local.u32 	[%rd7+52], %r945;
	st.local.u32 	[%rd7+56], %r944;
	st.local.u32 	[%rd7+60], %r943;
	or.b32  	%r576, %r958, %r957;
	or.b32  	%r577, %r576, %r956;
	or.b32  	%r578, %r577, %r955;
	or.b32  	%r579, %r578, %r954;
	or.b32  	%r580, %r579, %r953;
	or.b32  	%r581, %r580, %r952;
	or.b32  	%r582, %r581, %r951;
	or.b32  	%r583, %r582, %r950;
	or.b32  	%r584, %r583, %r949;
	or.b32  	%r585, %r584, %r948;
	or.b32  	%r586, %r585, %r947;
	or.b32  	%r587, %r586, %r946;
	or.b32  	%r588, %r587, %r945;
	or.b32  	%r589, %r588, %r944;
	or.b32  	%r590, %r589, %r943;
	setp.eq.s32 	%p28, %r590, 0;
	mov.b32 	%r976, 0;
	mov.b32 	%r975, 1;
	mov.u32 	%r977, %r976;
	mov.u32 	%r978, %r976;
	mov.u32 	%r979, %r976;
	mov.u32 	%r980, %r976;
	mov.u32 	%r981, %r976;
	mov.u32 	%r982, %r976;
	mov.u32 	%r983, %r976;
	mov.u32 	%r984, %r976;
	mov.u32 	%r985, %r976;
	mov.u32 	%r986, %r976;
	mov.u32 	%r987, %r976;
	mov.u32 	%r988, %r976;
	mov.u32 	%r989, %r976;
	mov.u32 	%r990, %r976;
	@%p28 bra 	$L__BB0_58;
	mov.b64 	%rd115, 0;
$L__BB0_56:
	shl.b64 	%rd76, %rd115, 2;
	add.s64 	%rd77, %rd7, %rd76;
	ld.local.u32 	%r591, [%rd77];
	add.s32 	%r592, %r591, 1;
	setp.eq.s32 	%p29, %r592, 0;
	st.local.u32 	[%rd77], %r592;
	add.s64 	%rd16, %rd115, 1;
	setp.lt.u64 	%p30, %rd115, 15;
	and.pred  	%p31, %p29, %p30;
	mov.u64 	%rd115, %rd16;
	@%p31 bra 	$L__BB0_56;
	ld.local.u32 	%r593, [%rd7];
	not.b32 	%r594, %r958;
	and.b32  	%r975, %r593, %r594;
	ld.local.u32 	%r595, [%rd7+4];
	not.b32 	%r596, %r957;
	and.b32  	%r976, %r595, %r596;
	ld.local.u32 	%r597, [%rd7+8];
	not.b32 	%r598, %r956;
	and.b32  	%r977, %r597, %r598;
	ld.local.u32 	%r599, [%rd7+12];
	not.b32 	%r600, %r955;
	and.b32  	%r978, %r599, %r600;
	ld.local.u32 	%r601, [%rd7+16];
	not.b32 	%r602, %r954;
	and.b32  	%r979, %r601, %r602;
	ld.local.u32 	%r603, [%rd7+20];
	not.b32 	%r604, %r953;
	and.b32  	%r980, %r603, %r604;
	ld.local.u32 	%r605, [%rd7+24];
	not.b32 	%r606, %r952;
	and.b32  	%r981, %r605, %r606;
	ld.local.u32 	%r607, [%rd7+28];
	not.b32 	%r608, %r951;
	and.b32  	%r982, %r607, %r608;
	ld.local.u32 	%r609, [%rd7+32];
	not.b32 	%r610, %r950;
	and.b32  	%r983, %r609, %r610;
	ld.local.u32 	%r611, [%rd7+36];
	not.b32 	%r612, %r949;
	and.b32  	%r984, %r611, %r612;
	ld.local.u32 	%r613, [%rd7+40];
	not.b32 	%r614, %r948;
	and.b32  	%r985, %r613, %r614;
	ld.local.u32 	%r615, [%rd7+44];
	not.b32 	%r616, %r947;
	and.b32  	%r986, %r615, %r616;
	ld.local.u32 	%r617, [%rd7+48];
	not.b32 	%r618, %r946;
	and.b32  	%r987, %r617, %r618;
	ld.local.u32 	%r619, [%rd7+52];
	not.b32 	%r620, %r945;
	and.b32  	%r988, %r619, %r620;
	ld.local.u32 	%r621, [%rd7+56];
	not.b32 	%r622, %r944;
	and.b32  	%r989, %r621, %r622;
	ld.local.u32 	%r623, [%rd7+60];
	not.b32 	%r624, %r943;
	and.b32  	%r990, %r623, %r624;
$L__BB0_58:
	ld.param.u64 	%rd113, [_Z6kernelPKiS0_P6BitSetPiPbS3_S3_S3_S4_S3__param_8];
	ld.param.u64 	%rd111, [_Z6kernelPKiS0_P6BitSetPiPbS3_S3_S3_S4_S3__param_5];
	ld.param.u64 	%rd109, [_Z6kernelPKiS0_P6BitSetPiPbS3_S3_S3_S4_S3__param_4];
	ld.param.u64 	%rd103, [_Z6kernelPKiS0_P6BitSetPiPbS3_S3_S3_S4_S3__param_2];
	cvt.s64.s32 	%rd78, %r25;
	cvta.to.global.u64 	%rd79, %rd103;
	mul.wide.s32 	%rd80, %r25, 64;
	add.s64 	%rd81, %rd79, %rd80;
	st.global.u32 	[%rd81], %r975;
	st.global.u32 	[%rd81+4], %r976;
	st.global.u32 	[%rd81+8], %r977;
	st.global.u32 	[%rd81+12], %r978;
	st.global.u32 	[%rd81+16], %r979;
	st.global.u32 	[%rd81+20], %r980;
	st.global.u32 	[%rd81+24], %r981;
	st.global.u32 	[%rd81+28], %r982;
	st.global.u32 	[%rd81+32], %r983;
	st.global.u32 	[%rd81+36], %r984;
	st.global.u32 	[%rd81+40], %r985;
	st.global.u32 	[%rd81+44], %r986;
	st.global.u32 	[%rd81+48], %r987;
	st.global.u32 	[%rd81+52], %r988;
	st.global.u32 	[%rd81+56], %r989;
	st.global.u32 	[%rd81+60], %r990;
	cvta.to.global.u64 	%rd82, %rd111;
	mul.wide.s32 	%rd83, %r24, 4;
	add.s64 	%rd84, %rd82, %rd83;
	atom.global.exch.b32 	%r625, [%rd84], 0;
	cvta.to.global.u64 	%rd85, %rd109;
	add.s64 	%rd86, %rd85, %rd78;
	mov.b16 	%rs21, 1;
	st.global.u8 	[%rd86], %rs21;
	membar.gl;
	cvta.to.global.u64 	%rd87, %rd113;
	ld.global.u8 	%rs22, [%rd87];
	setp.eq.s16 	%p32, %rs22, 0;
	@%p32 bra 	$L__BB0_20;
$L__BB0_59:
	ret;

}


// ===== COMPILED SASS (sm_100) =====

	.target	sm_100

	.elftype	@"ET_EXEC"


//--------------------- .note.nv.tkinfo           --------------------------
	.section	.note.nv.tkinfo,"",@"SHT_NOTE"
	.sectionflags	@"SHF_NOTE_NV_TKINFO"
	.tkinfo
        /*0018*/ 	.word	0x00000002
        /*0030*/ 	.string	""
        /*0030*/ 	.string	"ptxas"
        /*0030*/ 	.string	"Cuda compilation tools, release 13.0, V13.0.88"
        /*0030*/ 	.string	"Build cuda_13.0.r13.0/compiler.36424714_0"
        /*0030*/ 	.string	"-arch sm_100 -m 64 "



//--------------------- .note.nv.cuinfo           --------------------------
	.section	.note.nv.cuinfo,"",@"SHT_NOTE"
	.sectionflags	@"SHF_NOTE_NV_CUINFO"
        /*0018*/ 	.short	0x0002
        /*001a*/ 	.short	0x0064
        /*001c*/ 	.short	0x0082
	.zero		2


//--------------------- .nv.info                  --------------------------
	.section	.nv.info,"",@"SHT_CUDA_INFO"
	.align	4


	//----- nvinfo : EIATTR_REGCOUNT
	.align		4
        /*0000*/ 	.byte	0x04, 0x2f
        /*0002*/ 	.short	(.L_2 - .L_1)
	.align		4
.L_1:
        /*0004*/ 	.word	index@(_Z6kernelPKiS0_P6BitSetPiPbS3_S3_S3_S4_S3_)
        /*0008*/ 	.word	0x00000028


	//----- nvinfo : EIATTR_FRAME_SIZE
	.align		4
.L_2:
        /*000c*/ 	.byte	0x04, 0x11
        /*000e*/ 	.short	(.L_4 - .L_3)
	.align		4
.L_3:
        /*0010*/ 	.word	index@(_Z6kernelPKiS0_P6BitSetPiPbS3_S3_S3_S4_S3_)
        /*0014*/ 	.word	0x00000fe0


	//----- nvinfo : EIATTR_MIN_STACK_SIZE
	.align		4
.L_4:
        /*0018*/ 	.byte	0x04, 0x12
        /*001a*/ 	.short	(.L_6 - .L_5)
	.align		4
.L_5:
        /*001c*/ 	.word	index@(_Z6kernelPKiS0_P6BitSetPiPbS3_S3_S3_S4_S3_)
        /*0020*/ 	.word	0x00000fe0
.L_6:


//--------------------- .nv.compat                --------------------------
	.section	.nv.compat,"",@"SHT_CUDA_COMPAT_INFO"
	.align	4
        /*0000*/ 	.byte	0x02, 0x09, 0x00, 0x00, 0x02, 0x02, 0x01, 0x00, 0x02, 0x05, 0x05, 0x00, 0x03, 0x07, 0x01, 0x01
        /*0010*/ 	.byte	0x02, 0x03, 0x00, 0x00, 0x02, 0x06, 0x01, 0x00, 0x04, 0x0b, 0x08, 0x00, 0x09, 0x00, 0x00, 0x00
        /*0020*/ 	.byte	0x00, 0x00, 0x00, 0x00


//--------------------- .nv.info._Z6kernelPKiS0_P6BitSetPiPbS3_S3_S3_S4_S3_ --------------------------
	.section	.nv.info._Z6kernelPKiS0_P6BitSetPiPbS3_S3_S3_S4_S3_,"",@"SHT_CUDA_INFO"
	.sectionflags	@""
	.align	4


	//----- nvinfo : EIATTR_CUDA_API_VERSION
	.align		4
        /*0000*/ 	.byte	0x04, 0x37
        /*0002*/ 	.short	(.L_8 - .L_7)
.L_7:
        /*0004*/ 	.word	0x00000082


	//----- nvinfo : EIATTR_KPARAM_INFO
	.align		4
.L_8:
        /*0008*/ 	.byte	0x04, 0x17
        /*000a*/ 	.short	(.L_10 - .L_9)
.L_9:
        /*000c*/ 	.word	0x00000000
        /*0010*/ 	.short	0x0009
        /*0012*/ 	.short	0x0048
        /*0014*/ 	.byte	0x00, 0xf5, 0x21, 0x00


	//----- nvinfo : EIATTR_KPARAM_INFO
	.align		4
.L_10:
        /*0018*/ 	.byte	0x04, 0x17
        /*001a*/ 	.short	(.L_12 - .L_11)
.L_11:
        /*001c*/ 	.word	0x00000000
        /*0020*/ 	.short	0x0008
        /*0022*/ 	.short	0x0040
        /*0024*/ 	.byte	0x00, 0xf5, 0x21, 0x00


	//----- nvinfo : EIATTR_KPARAM_INFO
	.align		4
.L_12:
        /*0028*/ 	.byte	0x04, 0x17
        /*002a*/ 	.short	(.L_14 - .L_13)
.L_13:
        /*002c*/ 	.word	0x00000000
        /*0030*/ 	.short	0x0007
        /*0032*/ 	.short	0x0038
        /*0034*/ 	.byte	0x00, 0xf5, 0x21, 0x00


	//----- nvinfo : EIATTR_KPARAM_INFO
	.align		4
.L_14:
        /*0038*/ 	.byte	0x04, 0x17
        /*003a*/ 	.short	(.L_16 - .L_15)
.L_15:
        /*003c*/ 	.word	0x00000000
        /*0040*/ 	.short	0x0006
        /*0042*/ 	.short	0x0030
        /*0044*/ 	.byte	0x00, 0xf5, 0x21, 0x00


	//----- nvinfo : EIATTR_KPARAM_INFO
	.align		4
.L_16:
        /*0048*/ 	.byte	0x04, 0x17
        /*004a*/ 	.short	(.L_18 - .L_17)
.L_17:
        /*004c*/ 	.word	0x00000000
        /*0050*/ 	.short	0x0005
        /*0052*/ 	.short	0x0028
        /*0054*/ 	.byte	0x00, 0xf5, 0x21, 0x00


	//----- nvinfo : EIATTR_KPARAM_INFO
	.align		4
.L_18:
        /*0058*/ 	.byte	0x04, 0x17
        /*005a*/ 	.short	(.L_20 - .L_19)
.L_19:
        /*005c*/ 	.word	0x00000000
        /*0060*/ 	.short	0x0004
        /*0062*/ 	.short	0x0020
        /*0064*/ 	.byte	0x00, 0xf5, 0x21, 0x00


	//----- nvinfo : EIATTR_KPARAM_INFO
	.align		4
.L_20:
        /*0068*/ 	.byte	0x04, 0x17
        /*006a*/ 	.short	(.L_22 - .L_21)
.L_21:
        /*006c*/ 	.word	0x00000000
        /*0070*/ 	.short	0x0003
        /*0072*/ 	.short	0x0018
        /*0074*/ 	.byte	0x00, 0xf5, 0x21, 0x00


	//----- nvinfo : EIATTR_KPARAM_INFO
	.align		4
.L_22:
        /*0078*/ 	.byte	0x04, 0x17
        /*007a*/ 	.short	(.L_24 - .L_23)
.L_23:
        /*007c*/ 	.word	0x00000000
        /*0080*/ 	.short	0x0002
        /*0082*/ 	.short	0x0010
        /*0084*/ 	.byte	0x00, 0xf5, 0x21, 0x00


	//----- nvinfo : EIATTR_KPARAM_INFO
	.align		4
.L_24:
        /*0088*/ 	.byte	0x04, 0x17
        /*008a*/ 	.short	(.L_26 - .L_25)
.L_25:
        /*008c*/ 	.word	0x00000000
        /*0090*/ 	.short	0x0001
        /*0092*/ 	.short	0x0008
        /*0094*/ 	.byte	0x00, 0xf5, 0x21, 0x00


	//----- nvinfo : EIATTR_KPARAM_INFO
	.align		4
.L_26:
        /*0098*/ 	.byte	0x04, 0x17
        /*009a*/ 	.short	(.L_28 - .L_27)
.L_27:
        /*009c*/ 	.word	0x00000000
        /*00a0*/ 	.short	0x0000
        /*00a2*/ 	.short	0x0000
        /*00a4*/ 	.byte	0x00, 0xf5, 0x21, 0x00


	//----- nvinfo : EIATTR_SPARSE_MMA_MASK
	.align		4
.L_28:
        /*00a8*/ 	.byte	0x03, 0x50
        /*00aa*/ 	.short	0x0000


	//----- nvinfo : EIATTR_MAXREG_COUNT
	.align		4
        /*00ac*/ 	.byte	0x03, 0x1b
        /*00ae*/ 	.short	0x00ff


	//----- nvinfo : EIATTR_EXTERNS
	.align		4
        /*00b0*/ 	.byte	0x04, 0x0f
        /*00b2*/ 	.short	(.L_30 - .L_29)


	//   ....[0]....
	.align		4
.L_29:
        /*00b4*/ 	.word	index@(vprintf)


	//----- nvinfo : EIATTR_MERCURY_ISA_VERSION
	.align		4
.L_30:
        /*00b8*/ 	.byte	0x03, 0x5f
        /*00ba*/ 	.short	0x0101


	//----- nvinfo : EIATTR_COOP_GROUP_MASK_REGIDS
	.align		4
        /*00bc*/ 	.byte	0x04, 0x29
        /*00be*/ 	.short	(.L_32 - .L_31)


	//   ....[0]....
.L_31:
        /*00c0*/ 	.word	0x0500000f


	//   ....[1]....
        /*00c4*/ 	.word	0xffffffff


	//----- nvinfo : EIATTR_COOP_GROUP_INSTR_OFFSETS
	.align		4
.L_32:
        /*00c8*/ 	.byte	0x04, 0x28
        /*00ca*/ 	.short	(.L_34 - .L_33)


	//   ....[0]....
.L_33:
        /*00cc*/ 	.word	0x000023d0


	//   ....[1]....
        /*00d0*/ 	.word	0x00002410


	//----- nvinfo : EIATTR_VRC_CTA_INIT_COUNT
	.align		4
.L_34:
        /*00d4*/ 	.byte	0x02, 0x4a
	.zero		1
	.zero		1


	//----- nvinfo : EIATTR_SYSCALL_OFFSETS
	.align		4
        /*00d8*/ 	.byte	0x04, 0x46
        /*00da*/ 	.short	(.L_36 - .L_35)


	//   ....[0]....
.L_35:
        /*00dc*/ 	.word	0x00001c40


	//----- nvinfo : EIATTR_EXIT_INSTR_OFFSETS
	.align		4
.L_36:
        /*00e0*/ 	.byte	0x04, 0x1c
        /*00e2*/ 	.short	(.L_38 - .L_37)


	//   ....[0]....
.L_37:
        /*00e4*/ 	.word	0x00000860


	//   ....[1]....
        /*00e8*/ 	.word	0x00002360


	//   ....[2]....
        /*00ec*/ 	.word	0x00002400


	//   ....[3]....
        /*00f0*/ 	.word	0x00002420


	//----- nvinfo : EIATTR_CRS_STACK_SIZE
	.align		4
.L_38:
        /*00f4*/ 	.byte	0x04, 0x1e
        /*00f6*/ 	.short	(.L_40 - .L_39)
.L_39:
        /*00f8*/ 	.word	0x00000000


	//----- nvinfo : EIATTR_CBANK_PARAM_SIZE
	.align		4
.L_40:
        /*00fc*/ 	.byte	0x03, 0x19
        /*00fe*/ 	.short	0x0050


	//----- nvinfo : EIATTR_PARAM_CBANK
	.align		4
        /*0100*/ 	.byte	0x04, 0x0a
        /*0102*/ 	.short	(.L_42 - .L_41)
	.align		4
.L_41:
        /*0104*/ 	.word	index@(.nv.constant0._Z6kernelPKiS0_P6BitSetPiPbS3_S3_S3_S4_S3_)
        /*0108*/ 	.short	0x0380
        /*010a*/ 	.short	0x0050


	//----- nvinfo : EIATTR_SW_WAR
	.align		4
.L_42:
        /*010c*/ 	.byte	0x04, 0x36
        /*010e*/ 	.short	(.L_44 - .L_43)
.L_43:
        /*0110*/ 	.word	0x00000008
.L_44:


//--------------------- .nv.callgraph             --------------------------
	.section	.nv.callgraph,"",@"SHT_CUDA_CALLGRAPH"
	.align	4
	.sectionentsize	8
	.align		4
        /*0000*/ 	.word	0x00000000
	.align		4
        /*0004*/ 	.word	0xffffffff
	.align		4
        /*0008*/ 	.word	index@(_Z6kernelPKiS0_P6BitSetPiPbS3_S3_S3_S4_S3_)
	.align		4
        /*000c*/ 	.word	index@(vprintf)
	.align		4
        /*0010*/ 	.word	0x00000000
	.align		4
        /*0014*/ 	.word	0xfffffffe
	.align		4
        /*0018*/ 	.word	0x00000000
	.align		4
        /*001c*/ 	.word	0xfffffffd
	.align		4
        /*0020*/ 	.word	0x00000000
	.align		4
        /*0024*/ 	.word	0xfffffffc


//--------------------- .nv.constant4             --------------------------
	.section	.nv.constant4,"a",@progbits
	.align	8
	.align		8
.nv.constant4:
        /*0000*/ 	.dword	vprintf
	.align		8
        /*0008*/ 	.dword	$str$2


//--------------------- .text._Z6kernelPKiS0_P6BitSetPiPbS3_S3_S3_S4_S3_ --------------------------
	.section	.text._Z6kernelPKiS0_P6BitSetPiPbS3_S3_S3_S4_S3_,"ax",@progbits
	.align	128
        .global         _Z6kernelPKiS0_P6BitSetPiPbS3_S3_S3_S4_S3_
        .type           _Z6kernelPKiS0_P6BitSetPiPbS3_S3_S3_S4_S3_,@function
        .size           _Z6kernelPKiS0_P6BitSetPiPbS3_S3_S3_S4_S3_,(.L_x_47 - _Z6kernelPKiS0_P6BitSetPiPbS3_S3_S3_S4_S3_)
        .other          _Z6kernelPKiS0_P6BitSetPiPbS3_S3_S3_S4_S3_,@"STO_CUDA_ENTRY STV_DEFAULT"
_Z6kernelPKiS0_P6BitSetPiPbS3_S3_S3_S4_S3_:
.text._Z6kernelPKiS0_P6BitSetPiPbS3_S3_S3_S4_S3_:
[----:B------:R-:W0:Y:S01]  /*0000*/  LDC R1, c[0x0][0x37c] ;  /* 0x0000df00ff017b82 */ /* 0x000e220000000800 */
[----:B------:R-:W1:Y:S07]  /*0010*/  S2R R3, SR_TID.X ;  /* 0x0000000000037919 */ /* 0x000e6e0000002100 */
[----:B------:R-:W1:Y:S01]  /*0020*/  S2UR UR4, SR_CTAID.X ;  /* 0x00000000000479c3 */ /* 0x000e620000002500 */
[----:B------:R-:W2:Y:S01]  /*0030*/  LDCU.64 UR36, c[0x0][0x358] ;  /* 0x00006b00ff2477ac */ /* 0x000ea20008000a00 */
[----:B------:R-:W-:Y:S01]  /*0040*/  BSSY B8, `(.L_x_0) ;  /* 0x0000233000087945 */ /* 0x000fe20003800000 */
[----:B0-----:R-:W-:-:S05]  /*0050*/  VIADD R1, R1, 0xfffff020 ;  /* 0xfffff02001017836 */ /* 0x001fca0000000000 */
[----:B------:R-:W1:Y:S02]  /*0060*/  LDC R0, c[0x0][0x360] ;  /* 0x0000d800ff007b82 */ /* 0x000e640000000800 */
[----:B-1----:R-:W-:-:S04]  /*0070*/  IMAD R0, R0, UR4, R3 ;  /* 0x0000000400007c24 */ /* 0x002fc8000f8e0203 */
[C---:B------:R-:W-:Y:S01]  /*0080*/  VIADD R2, R0.reuse, 0x1f ;  /* 0x0000001f00027836 */ /* 0x040fe20000000000 */
[----:B------:R-:W-:-:S04]  /*0090*/  LOP3.LUT P0, R3, R0, 0x1f, RZ, 0xc0, !PT ;  /* 0x0000001f00037812 */ /* 0x000fc8000780c0ff */
[----:B------:R-:W-:-:S13]  /*00a0*/  ISETP.GT.U32.OR P0, PT, R2, 0x3e, P0 ;  /* 0x0000003e0200780c */ /* 0x000fda0000704470 */
[----:B--2---:R-:W-:Y:S05]  /*00b0*/  @P0 BRA `(.L_x_1) ;  /* 0x0000000400640947 */ /* 0x004fea0003800000 */
[----:B------:R-:W0:Y:S02]  /*00c0*/  LDC.64 R2, c[0x0][0x3b0] ;  /* 0x0000ec00ff027b82 */ /* 0x000e240000000a00 */
[----:B0-----:R-:W2:Y:S02]  /*00d0*/  LDG.E R2, desc[UR36][R2.64] ;  /* 0x0000002402027981 */ /* 0x001ea4000c1e1900 */
[----:B--2---:R-:W-:-:S13]  /*00e0*/  ISETP.GE.AND P0, PT, R2, 0x1, PT ;  /* 0x000000010200780c */ /* 0x004fda0003f06270 */
[----:B------:R-:W-:Y:S05]  /*00f0*/  @!P0 BRA `(.L_x_2) ;  /* 0x0000000000b48947 */ /* 0x000fea0003800000 */
[----:B------:R-:W-:Y:S02]  /*0100*/  IMAD.MOV.U32 R4, RZ, RZ, R2 ;  /* 0x000000ffff047224 */ /* 0x000fe400078e0002 */
[----:B------:R-:W-:-:S07]  /*0110*/  IMAD.MOV.U32 R19, RZ, RZ, RZ ;  /* 0x000000ffff137224 */ /* 0x000fce00078e00ff */
.L_x_6:
[----:B------:R-:W0:Y:S02]  /*0120*/  LDC.64 R2, c[0x0][0x3b8] ;  /* 0x0000ee00ff027b82 */ /* 0x000e240000000a00 */
[----:B0-2---:R-:W2:Y:S02]  /*0130*/  LDG.E R0, desc[UR36][R2.64] ;  /* 0x0000002402007981 */ /* 0x005ea4000c1e1900 */
[----:B--2---:R-:W-:-:S13]  /*0140*/  ISETP.GE.AND P0, PT, R0, 0x2, PT ;  /* 0x000000020000780c */ /* 0x004fda0003f06270 */
[----:B-1-34-:R-:W-:Y:S05]  /*0150*/  @!P0 BRA `(.L_x_3) ;  /* 0x0000000000948947 */ /* 0x01afea0003800000 */
[----:B------:R-:W0:Y:S01]  /*0160*/  LDC.64 R10, c[0x0][0x3a8] ;  /* 0x0000ea00ff0a7b82 */ /* 0x000e220000000a00 */
[----:B------:R-:W-:-:S07]  /*0170*/  IMAD.MOV.U32 R21, RZ, RZ, 0x1 ;  /* 0x00000001ff157424 */ /* 0x000fce00078e00ff */
[----:B------:R-:W1:Y:S08]  /*0180*/  LDC.64 R14, c[0x0][0x3c8] ;  /* 0x0000f200ff0e7b82 */ /* 0x000e700000000a00 */
[----:B------:R-:W2:Y:S08]  /*0190*/  LDC.64 R12, c[0x0][0x398] ;  /* 0x0000e600ff0c7b82 */ /* 0x000eb00000000a00 */
[----:B------:R-:W3:Y:S02]  /*01a0*/  LDC.64 R22, c[0x0][0x3a0] ;  /* 0x0000e800ff167b82 */ /* 0x000ee40000000a00 */
.L_x_5:
[----:B0---4-:R-:W-:-:S05]  /*01b0*/  IMAD.WIDE.U32 R16, R21, 0x4, R10 ;  /* 0x0000000415107825 */ /* 0x011fca00078e000a */
[----:B------:R-:W4:Y:S01]  /*01c0*/  LDG.E R0, desc[UR36][R16.64] ;  /* 0x0000002410007981 */ /* 0x000f22000c1e1900 */
[----:B------:R-:W-:Y:S05]  /*01d0*/  YIELD ;  /* 0x0000000000007946 */ /* 0x000fea0003800000 */
[----:B----4-:R-:W-:-:S13]  /*01e0*/  ISETP.NE.AND P0, PT, R0, RZ, PT ;  /* 0x000000ff0000720c */ /* 0x010fda0003f05270 */
[----:B------:R-:W-:Y:S05]  /*01f0*/  @P0 BRA `(.L_x_4) ;  /* 0x0000000000540947 */ /* 0x000fea0003800000 */
[----:B--2---:R-:W-:-:S06]  /*0200*/  IMAD.WIDE R4, R19, 0x4, R12 ;  /* 0x0000000413047825 */ /* 0x004fcc00078e020c */
[----:B------:R-:W3:Y:S01]  /*0210*/  LDG.E R5, desc[UR36][R4.64] ;  /* 0x0000002404057981 */ /* 0x000ee2000c1e1900 */
[----:B-1----:R-:W-:-:S04]  /*0220*/  IMAD.WIDE.U32 R6, R21, 0x4, R14 ;  /* 0x0000000415067825 */ /* 0x002fc800078e000e */
[----:B------:R-:W-:Y:S02]  /*0230*/  IMAD.MOV.U32 R25, RZ, RZ, 0x1 ;  /* 0x00000001ff197424 */ /* 0x000fe400078e00ff */
[----:B------:R-:W-:Y:S01]  /*0240*/  VIADD R19, R19, 0x1 ;  /* 0x0000000113137836 */ /* 0x000fe20000000000 */
[C---:B---3--:R-:W-:Y:S01]  /*0250*/  IADD3 R8, P0, PT, R5.reuse, R22, RZ ;  /* 0x0000001605087210 */ /* 0x048fe20007f1e0ff */
[----:B------:R0:W-:Y:S03]  /*0260*/  STG.E desc[UR36][R6.64], R5 ;  /* 0x0000000506007986 */ /* 0x0001e6000c101924 */
[----:B------:R-:W-:-:S05]  /*0270*/  LEA.HI.X.SX32 R9, R5, R23, 0x1, P0 ;  /* 0x0000001705097211 */ /* 0x000fca00000f0eff */
[----:B------:R4:W-:Y:S04]  /*0280*/  STG.E.U8 desc[UR36][R8.64], RZ ;  /* 0x000000ff08007986 */ /* 0x0009e8000c101124 */
[----:B------:R4:W5:Y:S01]  /*0290*/  ATOMG.E.EXCH.STRONG.GPU PT, RZ, desc[UR36][R16.64], R25 ;  /* 0x8000001910ff79a8 */ /* 0x000962000c1ef124 */
[----:B------:R-:W-:Y:S01]  /*02a0*/  @!PT LDS RZ, [RZ] ;  /* 0x00000000fffff984 */ /* 0x000fe20000000800 */
[----:B------:R-:W-:Y:S01]  /*02b0*/  @!PT LDS RZ, [RZ] ;  /* 0x00000000fffff984 */ /* 0x000fe20000000800 */
[----:B------:R-:W-:Y:S01]  /*02c0*/  @!PT LDS RZ, [RZ] ;  /* 0x00000000fffff984 */ /* 0x000fe20000000800 */
[----:B------:R-:W-:Y:S01]  /*02d0*/  @!PT LDS RZ, [RZ] ;  /* 0x00000000fffff984 */ /* 0x000fe20000000800 */
[----:B------:R-:W-:-:S00]  /*02e0*/  MEMBAR.ALL.CTA ;  /* 0x0000000000007992 */ /* 0x000fc00000008000 */
[----:B------:R-:W-:Y:S06]  /*02f0*/  MEMBAR.SC.GPU ;  /* 0x0000000000007992 */ /* 0x000fec0000002000 */
[----:B------:R-:W-:-:S00]  /*0300*/  ERRBAR ;  /* 0x00000000000079ab */ /* 0x000fc00000000000 */
[----:B------:R-:W-:Y:S06]  /*0310*/  CGAERRBAR ;  /* 0x00000000000075ab */ /* 0x000fec0000000000 */
[----:B------:R-:W-:Y:S02]  /*0320*/  CCTL.IVALL ;  /* 0x00000000ff00798f */ /* 0x000fe40002000000 */
[----:B0-----:R-:W0:Y:S02]  /*0330*/  LDC.64 R4, c[0x0][0x3b0] ;  /* 0x0000ec00ff047b82 */ /* 0x001e240000000a00 */
[----:B0-----:R4:W5:Y:S02]  /*0340*/  LDG.E R4, desc[UR36][R4.64] ;  /* 0x0000002404047981 */ /* 0x001964000c1e1900 */
.L_x_4:
[----:B-----5:R-:W-:-:S13]  /*0350*/  ISETP.GE.AND P0, PT, R19, R4, PT ;  /* 0x000000041300720c */ /* 0x020fda0003f06270 */
[----:B------:R-:W-:Y:S05]  /*0360*/  @P0 BRA `(.L_x_3) ;  /* 0x0000000000100947 */ /* 0x000fea0003800000 */
[----:B------:R-:W5:Y:S01]  /*0370*/  LDG.E R0, desc[UR36][R2.64] ;  /* 0x0000002402007981 */ /* 0x000f62000c1e1900 */
[----:B------:R-:W-:-:S05]  /*0380*/  VIADD R21, R21, 0x1 ;  /* 0x0000000115157836 */ /* 0x000fca0000000000 */
[----:B-----5:R-:W-:-:S13]  /*0390*/  ISETP.GE.AND P0, PT, R21, R0, PT ;  /* 0x000000001500720c */ /* 0x020fda0003f06270 */
[----:B------:R-:W-:Y:S05]  /*03a0*/  @!P0 BRA `(.L_x_5) ;  /* 0xfffffffc00808947 */ /* 0x000fea000383ffff */
.L_x_3:
[----:B------:R-:W-:-:S13]  /*03b0*/  ISETP.GE.AND P0, PT, R19, R4, PT ;  /* 0x000000041300720c */ /* 0x000fda0003f06270 */
[----:B------:R-:W-:Y:S05]  /*03c0*/  @!P0 BRA `(.L_x_6) ;  /* 0xfffffffc00548947 */ /* 0x000fea000383ffff */
.L_x_2:
[----:B------:R-:W0:Y:S02]  /*03d0*/  LDC.64 R2, c[0x0][0x3b8] ;  /* 0x0000ee00ff027b82 */ /* 0x000e240000000a00 */
[----:B0-----:R-:W5:Y:S02]  /*03e0*/  LDG.E R0, desc[UR36][R2.64] ;  /* 0x0000002402007981 */ /* 0x001f64000c1e1900 */
[----:B-----5:R-:W-:-:S13]  /*03f0*/  ISETP.GE.AND P0, PT, R0, 0x2, PT ;  /* 0x000000020000780c */ /* 0x020fda0003f06270 */
[----:B------:R-:W-:Y:S05]  /*0400*/  @!P0 BRA `(.L_x_7) ;  /* 0x00000000005c8947 */ /* 0x000fea0003800000 */
[----:B----4-:R-:W-:-:S07]  /*0410*/  IMAD.MOV.U32 R5, RZ, RZ, 0x1 ;  /* 0x00000001ff057424 */ /* 0x010fce00078e00ff */
.L_x_10:
[----:B0-----:R-:W0:Y:S02]  /*0420*/  LDC.64 R2, c[0x0][0x3a8] ;  /* 0x0000ea00ff027b82 */ /* 0x001e240000000a00 */
[----:B0-----:R-:W-:-:S05]  /*0430*/  IMAD.WIDE.U32 R2, R5, 0x4, R2 ;  /* 0x0000000405027825 */ /* 0x001fca00078e0002 */
[----:B------:R-:W4:Y:S02]  /*0440*/  LDG.E R4, desc[UR36][R2.64] ;  /* 0x0000002402047981 */ /* 0x000f24000c1e1900 */
[----:B----4-:R-:W-:-:S13]  /*0450*/  ISETP.NE.AND P0, PT, R4, RZ, PT ;  /* 0x000000ff0400720c */ /* 0x010fda0003f05270 */
[----:B------:R-:W-:Y:S05]  /*0460*/  @!P0 BRA `(.L_x_8) ;  /* 0x0000000000388947 */ /* 0x000fea0003800000 */
.L_x_9:
        /* <DEDUP_REMOVED lines=8> */
[----:B------:R-:W-:Y:S04]  /*04f0*/  CCTL.IVALL ;  /* 0x00000000ff00798f */ /* 0x000fe80002000000 */
[----:B------:R-:W4:Y:S02]  /*0500*/  LDG.E R0, desc[UR36][R2.64] ;  /* 0x0000002402007981 */ /* 0x000f24000c1e1900 */
[----:B----4-:R-:W-:-:S13]  /*0510*/  ISETP.NE.AND P0, PT, R0, RZ, PT ;  /* 0x000000ff0000720c */ /* 0x010fda0003f05270 */
[----:B------:R-:W-:Y:S05]  /*0520*/  @P0 BRA `(.L_x_9) ;  /* 0xfffffffc00d00947 */ /* 0x000fea000383ffff */
[----:B------:R-:W0:Y:S02]  /*0530*/  LDC.64 R2, c[0x0][0x3b8] ;  /* 0x0000ee00ff027b82 */ /* 0x000e240000000a00 */
[----:B0-----:R0:W5:Y:S02]  /*0540*/  LDG.E R0, desc[UR36][R2.64] ;  /* 0x0000002402007981 */ /* 0x001164000c1e1900 */
.L_x_8:
[----:B------:R-:W-:-:S05]  /*0550*/  VIADD R5, R5, 0x1 ;  /* 0x0000000105057836 */ /* 0x000fca0000000000 */
[----:B-----5:R-:W-:-:S13]  /*0560*/  ISETP.GE.AND P0, PT, R5, R0, PT ;  /* 0x000000000500720c */ /* 0x020fda0003f06270 */
[----:B------:R-:W-:Y:S05]  /*0570*/  @!P0 BRA `(.L_x_10) ;  /* 0xfffffffc00a88947 */ /* 0x000fea000383ffff */
.L_x_7:
[----:B0-----:R-:W0:Y:S01]  /*0580*/  LDC.64 R2, c[0x0][0x3c0] ;  /* 0x0000f000ff027b82 */ /* 0x001e220000000a00 */
[----:B------:R-:W-:-:S05]  /*0590*/  IMAD.MOV.U32 R0, RZ, RZ, 0x1 ;  /* 0x00000001ff007424 */ /* 0x000fca00078e00ff */
[----:B0-----:R0:W-:Y:S01]  /*05a0*/  STG.E.U8 desc[UR36][R2.64], R0 ;  /* 0x0000000002007986 */ /* 0x0011e2000c101124 */
        /* <DEDUP_REMOVED lines=8> */
[----:B------:R-:W-:Y:S01]  /*0630*/  CCTL.IVALL ;  /* 0x00000000ff00798f */ /* 0x000fe20002000000 */
[----:B------:R-:W-:Y:S05]  /*0640*/  BRA `(.L_x_11) ;  /* 0x0000001c00487947 */ /* 0x000fea0003800000 */
.L_x_1:
[----:B------:R-:W-:-:S13]  /*0650*/  ISETP.NE.AND P0, PT, R3, RZ, PT ;  /* 0x000000ff0300720c */ /* 0x000fda0003f05270 */
[----:B------:R-:W-:Y:S05]  /*0660*/  @P0 BRA `(.L_x_11) ;  /* 0x0000001c00400947 */ /* 0x000fea0003800000 */
[----:B------:R-:W-:Y:S01]  /*0670*/  SHF.R.S32.HI R3, RZ, 0x1f, R0 ;  /* 0x0000001fff037819 */ /* 0x000fe20000011400 */
[----:B------:R-:W-:-:S03]  /*0680*/  VIADD R2, R1, 0x40 ;  /* 0x0000004001027836 */ /* 0x000fc60000000000 */
[----:B------:R-:W-:-:S04]  /*0690*/  LEA.HI R3, R3, R0, RZ, 0x5 ;  /* 0x0000000003037211 */ /* 0x000fc800078f28ff */
[----:B------:R-:W-:-:S07]  /*06a0*/  SHF.R.S32.HI R37, RZ, 0x5, R3 ;  /* 0x00000005ff257819 */ /* 0x000fce0000011403 */
.L_x_42:
[----:B------:R-:W0:Y:S02]  /*06b0*/  LDC.64 R4, c[0x0][0x3a8] ;  /* 0x0000ea00ff047b82 */ /* 0x000e240000000a00 */
[----:B0-----:R-:W-:-:S05]  /*06c0*/  IMAD.WIDE R4, R37, 0x4, R4 ;  /* 0x0000000425047825 */ /* 0x001fca00078e0204 */
[----:B------:R-:W2:Y:S01]  /*06d0*/  LDG.E R0, desc[UR36][R4.64] ;  /* 0x0000002404007981 */ /* 0x000ea2000c1e1900 */
[----:B------:R-:W-:Y:S05]  /*06e0*/  YIELD ;  /* 0x0000000000007946 */ /* 0x000fea0003800000 */
[----:B------:R-:W-:Y:S01]  /*06f0*/  BSSY.RECONVERGENT B0, `(.L_x_12) ;  /* 0x0000013000007945 */ /* 0x000fe20003800200 */
[----:B--2---:R-:W-:-:S13]  /*0700*/  ISETP.NE.AND P0, PT, R0, 0x1, PT ;  /* 0x000000010000780c */ /* 0x004fda0003f05270 */
[----:B-----5:R-:W-:Y:S05]  /*0710*/  @!P0 BRA `(.L_x_13) ;  /* 0x0000000000408947 */ /* 0x020fea0003800000 */
[----:B------:R-:W0:Y:S02]  /*0720*/  LDC.64 R6, c[0x0][0x3c0] ;  /* 0x0000f000ff067b82 */ /* 0x000e240000000a00 */
.L_x_14:
[----:B0-----:R-:W2:Y:S02]  /*0730*/  LDG.E.U8 R0, desc[UR36][R6.64] ;  /* 0x0000002406007981 */ /* 0x001ea4000c1e1100 */
[----:B--2---:R-:W-:-:S13]  /*0740*/  ISETP.NE.AND P0, PT, R0, RZ, PT ;  /* 0x000000ff0000720c */ /* 0x004fda0003f05270 */
[----:B------:R-:W-:Y:S05]  /*0750*/  @P0 BRA `(.L_x_13) ;  /* 0x0000000000300947 */ /* 0x000fea0003800000 */
        /* <DEDUP_REMOVED lines=9> */
[----:B------:R-:W2:Y:S02]  /*07f0*/  LDG.E R0, desc[UR36][R4.64] ;  /* 0x0000002404007981 */ /* 0x000ea4000c1e1900 */
[----:B--2---:R-:W-:-:S13]  /*0800*/  ISETP.NE.AND P0, PT, R0, 0x1, PT ;  /* 0x000000010000780c */ /* 0x004fda0003f05270 */
[----:B------:R-:W-:Y:S05]  /*0810*/  @P0 BRA `(.L_x_14) ;  /* 0xfffffffc00c40947 */ /* 0x000fea000383ffff */
.L_x_13:
[----:B------:R-:W-:Y:S05]  /*0820*/  BSYNC.RECONVERGENT B0 ;  /* 0x0000000000007941 */ /* 0x000fea0003800200 */
.L_x_12:
[----:B------:R-:W0:Y:S02]  /*0830*/  LDC.64 R4, c[0x0][0x3c0] ;  /* 0x0000f000ff047b82 */ /* 0x000e240000000a00 */
[----:B0-----:R-:W2:Y:S02]  /*0840*/  LDG.E.U8 R4, desc[UR36][R4.64] ;  /* 0x0000002404047981 */ /* 0x001ea4000c1e1100 */
[----:B--2---:R-:W-:-:S13]  /*0850*/  ISETP.NE.AND P0, PT, R4, RZ, PT ;  /* 0x000000ff0400720c */ /* 0x004fda0003f05270 */
[----:B------:R-:W-:Y:S05]  /*0860*/  @P0 EXIT ;  /* 0x000000000000094d */ /* 0x000fea0003800000 */
[----:B------:R-:W0:Y:S08]  /*0870*/  LDC.64 R4, c[0x0][0x3c8] ;  /* 0x0000f200ff047b82 */ /* 0x000e300000000a00 */
[----:B------:R-:W1:Y:S01]  /*0880*/  LDC.64 R6, c[0x0][0x380] ;  /* 0x0000e000ff067b82 */ /* 0x000e620000000a00 */
[----:B0-----:R-:W-:-:S05]  /*0890*/  IMAD.WIDE R4, R37, 0x4, R4 ;  /* 0x0000000425047825 */ /* 0x001fca00078e0204 */
[----:B------:R-:W1:Y:S02]  /*08a0*/  LDG.E R36, desc[UR36][R4.64] ;  /* 0x0000002404247981 */ /* 0x000e64000c1e1900 */
[----:B-1----:R-:W-:-:S05]  /*08b0*/  IMAD.WIDE R6, R36, 0x4, R6 ;  /* 0x0000000424067825 */ /* 0x002fca00078e0206 */
[----:B------:R-:W2:Y:S04]  /*08c0*/  LDG.E R3, desc[UR36][R6.64] ;  /* 0x0000002406037981 */ /* 0x000ea8000c1e1900 */
[----:B------:R-:W2:Y:S01]  /*08d0*/  LDG.E R0, desc[UR36][R6.64+0x4] ;  /* 0x0000042406007981 */ /* 0x000ea2000c1e1900 */
[----:B------:R-:W-:Y:S01]  /*08e0*/  BSSY.RECONVERGENT B0, `(.L_x_15) ;  /* 0x000004d000007945 */ /* 0x000fe20003800200 */
[----:B------:R-:W-:Y:S01]  /*08f0*/  IMAD.MOV.U32 R23, RZ, RZ, RZ ;  /* 0x000000ffff177224 */ /* 0x000fe200078e00ff */
[----:B------:R-:W-:Y:S01]  /*0900*/  CS2R R34, SRZ ;  /* 0x0000000000227805 */ /* 0x000fe2000001ff00 */
[----:B------:R0:W-:Y:S01]  /*0910*/  STL.128 [R1], RZ ;  /* 0x000000ff01007387 */ /* 0x0001e20000100c00 */
[----:B------:R-:W-:Y:S02]  /*0920*/  CS2R R32, SRZ ;  /* 0x0000000000207805 */ /* 0x000fe4000001ff00 */
[----:B------:R-:W-:-:S02]  /*0930*/  CS2R R18, SRZ ;  /* 0x0000000000127805 */ /* 0x000fc4000001ff00 */
[----:B------:R-:W-:Y:S01]  /*0940*/  CS2R R16, SRZ ;  /* 0x0000000000107805 */ /* 0x000fe2000001ff00 */
[----:B------:R0:W-:Y:S01]  /*0950*/  STL.128 [R1+0x10], RZ ;  /* 0x000010ff01007387 */ /* 0x0001e20000100c00 */
[----:B------:R-:W-:Y:S02]  /*0960*/  CS2R R26, SRZ ;  /* 0x00000000001a7805 */ /* 0x000fe4000001ff00 */
[----:B------:R-:W-:Y:S02]  /*0970*/  CS2R R24, SRZ ;  /* 0x0000000000187805 */ /* 0x000fe4000001ff00 */
[----:B------:R-:W-:Y:S01]  /*0980*/  CS2R R30, SRZ ;  /* 0x00000000001e7805 */ /* 0x000fe2000001ff00 */
[----:B------:R0:W-:Y:S01]  /*0990*/  STL.128 [R1+0x20], RZ ;  /* 0x000020ff01007387 */ /* 0x0001e20000100c00 */
[----:B------:R-:W-:-:S03]  /*09a0*/  CS2R R28, SRZ ;  /* 0x00000000001c7805 */ /* 0x000fc6000001ff00 */
[----:B------:R0:W-:Y:S01]  /*09b0*/  STL.128 [R1+0x30], RZ ;  /* 0x000030ff01007387 */ /* 0x0001e20000100c00 */
[----:B--2---:R-:W-:-:S13]  /*09c0*/  ISETP.GE.AND P0, PT, R3, R0, PT ;  /* 0x000000000300720c */ /* 0x004fda0003f06270 */
[----:B0-----:R-:W-:Y:S05]  /*09d0*/  @P0 BRA `(.L_x_16) ;  /* 0x0000000000f40947 */ /* 0x001fea0003800000 */
[----:B------:R-:W-:Y:S01]  /*09e0*/  BSSY.RECONVERGENT B1, `(.L_x_17) ;  /* 0x0000038000017945 */ /* 0x000fe20003800200 */
[----:B------:R-:W-:-:S07]  /*09f0*/  IMAD.MOV.U32 R35, RZ, RZ, RZ ;  /* 0x000000ffff237224 */ /* 0x000fce00078e00ff */
.L_x_21:
[----:B0-----:R-:W0:Y:S02]  /*0a00*/  LDC.64 R4, c[0x0][0x388] ;  /* 0x0000e200ff047b82 */ /* 0x001e240000000a00 */
[----:B0-----:R-:W-:-:S05]  /*0a10*/  IMAD.WIDE R4, R3, 0x4, R4 ;  /* 0x0000000403047825 */ /* 0x001fca00078e0204 */
[----:B------:R-:W2:Y:S01]  /*0a20*/  LDG.E R7, desc[UR36][R4.64] ;  /* 0x0000002404077981 */ /* 0x000ea2000c1e1900 */
[----:B------:R-:W-:Y:S01]  /*0a30*/  VIADD R3, R3, 0x1 ;  /* 0x0000000103037836 */ /* 0x000fe20000000000 */
[----:B------:R-:W-:Y:S04]  /*0a40*/  BSSY.RECONVERGENT B2, `(.L_x_18) ;  /* 0x0000030000027945 */ /* 0x000fe80003800200 */
[----:B------:R-:W-:Y:S02]  /*0a50*/  ISETP.GE.AND P0, PT, R3, R0, PT ;  /* 0x000000000300720c */ /* 0x000fe40003f06270 */
[----:B--2---:R-:W-:-:S13]  /*0a60*/  ISETP.GT.AND P1, PT, R7, R36, PT ;  /* 0x000000240700720c */ /* 0x004fda0003f24270 */
[----:B------:R-:W-:Y:S05]  /*0a70*/  @P1 BRA `(.L_x_19) ;  /* 0x0000000000b01947 */ /* 0x000fea0003800000 */
[----:B------:R-:W0:Y:S02]  /*0a80*/  LDCU.64 UR4, c[0x0][0x3a0] ;  /* 0x00007400ff0477ac */ /* 0x000e240008000a00 */
[----:B0-----:R-:W-:-:S04]  /*0a90*/  IADD3 R4, P1, PT, R7, UR4, RZ ;  /* 0x0000000407047c10 */ /* 0x001fc8000ff3e0ff */
[----:B------:R-:W-:-:S05]  /*0aa0*/  LEA.HI.X.SX32 R5, R7, UR5, 0x1, P1 ;  /* 0x0000000507057c11 */ /* 0x000fca00088f0eff */
[----:B------:R-:W2:Y:S02]  /*0ab0*/  LDG.E.U8 R4, desc[UR36][R4.64] ;  /* 0x0000002404047981 */ /* 0x000ea4000c1e1100 */
[----:B--2---:R-:W-:-:S13]  /*0ac0*/  ISETP.NE.AND P1, PT, R4, 0x1, PT ;  /* 0x000000010400780c */ /* 0x004fda0003f25270 */
[----:B------:R-:W-:Y:S05]  /*0ad0*/  @P1 BRA `(.L_x_20) ;  /* 0x00000000008c1947 */ /* 0x000fea0003800000 */
[----:B------:R-:W0:Y:S02]  /*0ae0*/  LDC.64 R4, c[0x0][0x390] ;  /* 0x0000e400ff047b82 */ /* 0x000e240000000a00 */
[----:B0-----:R-:W-:-:S05]  /*0af0*/  IMAD.WIDE R4, R7, 0x40, R4 ;  /* 0x0000004007047825 */ /* 0x001fca00078e0204 */
[----:B------:R-:W2:Y:S04]  /*0b00*/  LDG.E R7, desc[UR36][R4.64] ;  /* 0x0000002404077981 */ /* 0x000ea8000c1e1900 */
[----:B------:R-:W3:Y:S04]  /*0b10*/  LDG.E R6, desc[UR36][R4.64+0x4] ;  /* 0x0000042404067981 */ /* 0x000ee8000c1e1900 */
[----:B------:R-:W4:Y:S04]  /*0b20*/  LDG.E R9, desc[UR36][R4.64+0x8] ;  /* 0x0000082404097981 */ /* 0x000f28000c1e1900 */
[----:B------:R-:W5:Y:S04]  /*0b30*/  LDG.E R8, desc[UR36][R4.64+0xc] ;  /* 0x00000c2404087981 */ /* 0x000f68000c1e1900 */
[----:B------:R-:W5:Y:S04]  /*0b40*/  LDG.E R11, desc[UR36][R4.64+0x10] ;  /* 0x00001024040b7981 */ /* 0x000f68000c1e1900 */
[----:B------:R-:W5:Y:S04]  /*0b50*/  LDG.E R10, desc[UR36][R4.64+0x24] ;  /* 0x00002424040a7981 */ /* 0x000f68000c1e1900 */
[----:B------:R-:W5:Y:S04]  /*0b60*/  LDG.E R12, desc[UR36][R4.64+0x2c] ;  /* 0x00002c24040c7981 */ /* 0x000f68000c1e1900 */
[----:B------:R-:W5:Y:S04]  /*0b70*/  LDG.E R13, desc[UR36][R4.64+0x30] ;  /* 0x00003024040d7981 */ /* 0x000f68000c1e1900 */
[----:B------:R-:W5:Y:S04]  /*0b80*/  LDG.E R14, desc[UR36][R4.64+0x34] ;  /* 0x00003424040e7981 */ /* 0x000f68000c1e1900 */
[----:B------:R-:W5:Y:S04]  /*0b90*/  LDG.E R15, desc[UR36][R4.64+0x38] ;  /* 0x00003824040f7981 */ /* 0x000f68000c1e1900 */
[----:B------:R-:W5:Y:S01]  /*0ba0*/  LDG.E R20, desc[UR36][R4.64+0x3c] ;  /* 0x00003c2404147981 */ /* 0x000f62000c1e1900 */
[----:B--2---:R-:W-:-:S03]  /*0bb0*/  LOP3.LUT R28, R28, R7, RZ, 0xfc, !PT ;  /* 0x000000071c1c7212 */ /* 0x004fc600078efcff */
[----:B------:R-:W2:Y:S01]  /*0bc0*/  LDG.E R7, desc[UR36][R4.64+0x18] ;  /* 0x0000182404077981 */ /* 0x000ea2000c1e1900 */
[----:B---3--:R-:W-:-:S03]  /*0bd0*/  LOP3.LUT R29, R29, R6, RZ, 0xfc, !PT ;  /* 0x000000061d1d7212 */ /* 0x008fc600078efcff */
[----:B------:R-:W3:Y:S01]  /*0be0*/  LDG.E R6, desc[UR36][R4.64+0x14] ;  /* 0x0000142404067981 */ /* 0x000ee2000c1e1900 */
[----:B----4-:R-:W-:-:S03]  /*0bf0*/  LOP3.LUT R30, R30, R9, RZ, 0xfc, !PT ;  /* 0x000000091e1e7212 */ /* 0x010fc600078efcff */
[----:B------:R-:W4:Y:S01]  /*0c00*/  LDG.E R9, desc[UR36][R4.64+0x20] ;  /* 0x0000202404097981 */ /* 0x000f22000c1e1900 */
[----:B-----5:R-:W-:-:S03]  /*0c10*/  LOP3.LUT R31, R31, R8, RZ, 0xfc, !PT ;  /* 0x000000081f1f7212 */ /* 0x020fc600078efcff */
[----:B------:R-:W5:Y:S01]  /*0c20*/  LDG.E R8, desc[UR36][R4.64+0x1c] ;  /* 0x00001c2404087981 */ /* 0x000f62000c1e1900 */
[----:B------:R-:W-:-:S03]  /*0c30*/  LOP3.LUT R24, R24, R11, RZ, 0xfc, !PT ;  /* 0x0000000b18187212 */ /* 0x000fc600078efcff */
[----:B------:R-:W5:Y:S01]  /*0c40*/  LDG.E R11, desc[UR36][R4.64+0x28] ;  /* 0x00002824040b7981 */ /* 0x000f62000c1e1900 */
[----:B------:R-:W-:Y:S02]  /*0c50*/  LOP3.LUT R17, R17, R10, RZ, 0xfc, !PT ;  /* 0x0000000a11117212 */ /* 0x000fe400078efcff */
[----:B------:R-:W-:Y:S02]  /*0c60*/  LOP3.LUT R19, R19, R12, RZ, 0xfc, !PT ;  /* 0x0000000c13137212 */ /* 0x000fe400078efcff */
[----:B------:R-:W-:Y:S02]  /*0c70*/  LOP3.LUT R32, R32, R13, RZ, 0xfc, !PT ;  /* 0x0000000d20207212 */ /* 0x000fe400078efcff */
[----:B------:R-:W-:Y:S02]  /*0c80*/  LOP3.LUT R33, R33, R14, RZ, 0xfc, !PT ;  /* 0x0000000e21217212 */ /* 0x000fe400078efcff */
[----:B------:R-:W-:Y:S02]  /*0c90*/  LOP3.LUT R34, R34, R15, RZ, 0xfc, !PT ;  /* 0x0000000f22227212 */ /* 0x000fe400078efcff */
[----:B------:R-:W-:-:S02]  /*0ca0*/  LOP3.LUT R35, R35, R20, RZ, 0xfc, !PT ;  /* 0x0000001423237212 */ /* 0x000fc400078efcff */
[----:B--2---:R-:W-:Y:S02]  /*0cb0*/  LOP3.LUT R26, R26, R7, RZ, 0xfc, !PT ;  /* 0x000000071a1a7212 */ /* 0x004fe400078efcff */
[----:B---3--:R-:W-:Y:S02]  /*0cc0*/  LOP3.LUT R25, R25, R6, RZ, 0xfc, !PT ;  /* 0x0000000619197212 */ /* 0x008fe400078efcff */
[----:B----4-:R-:W-:Y:S02]  /*0cd0*/  LOP3.LUT R16, R16, R9, RZ, 0xfc, !PT ;  /* 0x0000000910107212 */ /* 0x010fe400078efcff */
[----:B-----5:R-:W-:Y:S02]  /*0ce0*/  LOP3.LUT R27, R27, R8, RZ, 0xfc, !PT ;  /* 0x000000081b1b7212 */ /* 0x020fe400078efcff */
[----:B------:R-:W-:Y:S01]  /*0cf0*/  LOP3.LUT R18, R18, R11, RZ, 0xfc, !PT ;  /* 0x0000000b12127212 */ /* 0x000fe200078efcff */
[----:B------:R-:W-:Y:S06]  /*0d00*/  BRA `(.L_x_19) ;  /* 0x00000000000c7947 */ /* 0x000fec0003800000 */
.L_x_20:
[C---:B------:R-:W-:Y:S02]  /*0d10*/  IMAD R4, R23.reuse, 0x4, R2 ;  /* 0x0000000417047824 */ /* 0x040fe400078e0202 */
[----:B------:R-:W-:-:S03]  /*0d20*/  VIADD R23, R23, 0x1 ;  /* 0x0000000117177836 */ /* 0x000fc60000000000 */
[----:B------:R0:W-:Y:S04]  /*0d30*/  STL [R4], R7 ;  /* 0x0000000704007387 */ /* 0x0001e80000100800 */
.L_x_19:
[----:B------:R-:W-:Y:S05]  /*0d40*/  BSYNC.RECONVERGENT B2 ;  /* 0x0000000000027941 */ /* 0x000fea0003800200 */
.L_x_18:
[----:B------:R-:W-:Y:S05]  /*0d50*/  @!P0 BRA `(.L_x_21) ;  /* 0xfffffffc00288947 */ /* 0x000fea000383ffff */
[----:B------:R-:W-:Y:S05]  /*0d60*/  BSYNC.RECONVERGENT B1 ;  /* 0x0000000000017941 */ /* 0x000fea0003800200 */
.L_x_17:
[----:B------:R1:W-:Y:S04]  /*0d70*/  STL.128 [R1], R28 ;  /* 0x0000001c01007387 */ /* 0x0003e80000100c00 */
[----:B------:R1:W-:Y:S04]  /*0d80*/  STL.128 [R1+0x10], R24 ;  /* 0x0000101801007387 */ /* 0x0003e80000100c00 */
[----:B------:R1:W-:Y:S04]  /*0d90*/  STL.128 [R1+0x20], R16 ;  /* 0x0000201001007387 */ /* 0x0003e80000100c00 */
[----:B------:R1:W-:Y:S02]  /*0da0*/  STL.128 [R1+0x30], R32 ;  /* 0x0000302001007387 */ /* 0x0003e40000100c00 */
.L_x_16:
[----:B------:R-:W-:Y:S05]  /*0db0*/  BSYNC.RECONVERGENT B0 ;  /* 0x0000000000007941 */ /* 0x000fea0003800200 */
.L_x_15:
[----:B------:R-:W-:Y:S01]  /*0dc0*/  BSSY.RECONVERGENT B7, `(.L_x_22) ;  /* 0x00000f7000077945 */ /* 0x000fe20003800200 */
.L_x_37:
[----:B------:R-:W-:Y:S01]  /*0dd0*/  ISETP.GE.AND P0, PT, R23, 0x1, PT ;  /* 0x000000011700780c */ /* 0x000fe20003f06270 */
[----:B------:R-:W-:Y:S01]  /*0de0*/  BSSY.RECONVERGENT B6, `(.L_x_23) ;  /* 0x00000e8000067945 */ /* 0x000fe20003800200 */
[----:B0-----:R-:W-:-:S11]  /*0df0*/  IMAD.MOV.U32 R4, RZ, RZ, 0x1 ;  /* 0x00000001ff047424 */ /* 0x001fd600078e00ff */
[----:B------:R-:W-:Y:S05]  /*0e00*/  @!P0 BRA `(.L_x_24) ;  /* 0x0000000c00948947 */ /* 0x000fea0003800000 */
[----:B------:R-:W-:Y:S02]  /*0e10*/  IMAD.MOV.U32 R22, RZ, RZ, 0x1 ;  /* 0x00000001ff167424 */ /* 0x000fe400078e00ff */
[----:B------:R-:W-:-:S07]  /*0e20*/  IMAD.MOV.U32 R0, RZ, RZ, RZ ;  /* 0x000000ffff007224 */ /* 0x000fce00078e00ff */
.L_x_34:
[----:B------:R-:W-:-:S13]  /*0e30*/  ISETP.NE.AND P0, PT, R0, 0x3e8, PT ;  /* 0x000003e80000780c */ /* 0x000fda0003f05270 */
[----:B------:R-:W-:Y:S05]  /*0e40*/  @!P0 BRA `(.L_x_25) ;  /* 0x0000000c00608947 */ /* 0x000fea0003800000 */
[----:B------:R-:W-:-:S05]  /*0e50*/  IMAD R3, R0, 0x4, R2 ;  /* 0x0000000400037824 */ /* 0x000fca00078e0202 */
[----:B------:R-:W2:Y:S01]  /*0e60*/  LDL R9, [R3] ;  /* 0x0000000003097983 */ /* 0x000ea20000100800 */
[----:B------:R-:W-:Y:S01]  /*0e70*/  VIADD R4, R0, 0x1 ;  /* 0x0000000100047836 */ /* 0x000fe20000000000 */
[----:B------:R-:W-:Y:S04]  /*0e80*/  BSSY.RECONVERGENT B0, `(.L_x_26) ;  /* 0x0000031000007945 */ /* 0x000fe80003800200 */
[----:B------:R-:W-:Y:S02]  /*0e90*/  ISETP.NE.AND P0, PT, R4, R23, PT ;  /* 0x000000170400720c */ /* 0x000fe40003f05270 */
[----:B------:R-:W-:Y:S02]  /*0ea0*/  PRMT R4, R22, 0x7610, R4 ;  /* 0x0000761016047816 */ /* 0x000fe40000000004 */
[----:B--2---:R-:W-:-:S13]  /*0eb0*/  ISETP.NE.AND P1, PT, R9, -0x1, PT ;  /* 0xffffffff0900780c */ /* 0x004fda0003f25270 */
[----:B------:R-:W-:Y:S05]  /*0ec0*/  @!P1 BRA `(.L_x_27) ;  /* 0x0000000000b09947 */ /* 0x000fea0003800000 */
[----:B------:R-:W0:Y:S02]  /*0ed0*/  LDCU.64 UR4, c[0x0][0x3a0] ;  /* 0x00007400ff0477ac */ /* 0x000e240008000a00 */
[----:B0-----:R-:W-:-:S04]  /*0ee0*/  IADD3 R6, P1, PT, R9, UR4, RZ ;  /* 0x0000000409067c10 */ /* 0x001fc8000ff3e0ff */
[----:B------:R-:W-:-:S05]  /*0ef0*/  LEA.HI.X.SX32 R7, R9, UR5, 0x1, P1 ;  /* 0x0000000509077c11 */ /* 0x000fca00088f0eff */
[----:B------:R-:W2:Y:S01]  /*0f00*/  LDG.E.U8 R6, desc[UR36][R6.64] ;  /* 0x0000002406067981 */ /* 0x000ea2000c1e1100 */
[----:B------:R-:W-:Y:S02]  /*0f10*/  PRMT R4, RZ, 0x7610, R4 ;  /* 0x00007610ff047816 */ /* 0x000fe40000000004 */
[----:B--2---:R-:W-:-:S13]  /*0f20*/  ISETP.NE.AND P1, PT, R6, 0x1, PT ;  /* 0x000000010600780c */ /* 0x004fda0003f25270 */
[----:B------:R-:W-:Y:S05]  /*0f30*/  @P1 BRA `(.L_x_27) ;  /* 0x0000000000941947 */ /* 0x000fea0003800000 */
[----:B------:R-:W0:Y:S02]  /*0f40*/  LDC.64 R4, c[0x0][0x390] ;  /* 0x0000e400ff047b82 */ /* 0x000e240000000a00 */
[----:B0-----:R-:W-:-:S05]  /*0f50*/  IMAD.WIDE R4, R9, 0x40, R4 ;  /* 0x0000004009047825 */ /* 0x001fca00078e0204 */
[----:B------:R-:W1:Y:S04]  /*0f60*/  LDG.E R7, desc[UR36][R4.64] ;  /* 0x0000002404077981 */ /* 0x000e68000c1e1900 */
        /* <DEDUP_REMOVED lines=8> */
[----:B------:R-:W5:Y:S01]  /*0ff0*/  LDG.E R14, desc[UR36][R4.64+0x3c] ;  /* 0x00003c24040e7981 */ /* 0x000f62000c1e1900 */
[----:B-1----:R-:W-:-:S03]  /*1000*/  LOP3.LUT R28, R28, R7, RZ, 0xfc, !PT ;  /* 0x000000071c1c7212 */ /* 0x002fc600078efcff */
        /* <DEDUP_REMOVED lines=10> */
[----:B------:R0:W5:Y:S01]  /*10b0*/  LDG.E R10, desc[UR36][R4.64+0x2c] ;  /* 0x00002c24040a7981 */ /* 0x000162000c1e1900 */
[----:B------:R-:W-:-:S05]  /*10c0*/  IMAD.MOV.U32 R20, RZ, RZ, -0x1 ;  /* 0xffffffffff147424 */ /* 0x000fca00078e00ff */
[----:B------:R1:W-:Y:S01]  /*10d0*/  STL [R3], R20 ;  /* 0x0000001403007387 */ /* 0x0003e20000100800 */
[----:B------:R-:W-:Y:S02]  /*10e0*/  LOP3.LUT R32, R32, R13, RZ, 0xfc, !PT ;  /* 0x0000000d20207212 */ /* 0x000fe400078efcff */
[----:B------:R-:W-:Y:S02]  /*10f0*/  LOP3.LUT R33, R33, R12, RZ, 0xfc, !PT ;  /* 0x0000000c21217212 */ /* 0x000fe400078efcff */
[----:B------:R-:W-:Y:S02]  /*1100*/  LOP3.LUT R34, R34, R15, RZ, 0xfc, !PT ;  /* 0x0000000f22227212 */ /* 0x000fe400078efcff */
[----:B0-----:R-:W-:Y:S02]  /*1110*/  PRMT R4, R22, 0x7610, R4 ;  /* 0x0000761016047816 */ /* 0x001fe40000000004 */
[----:B------:R-:W-:Y:S02]  /*1120*/  LOP3.LUT R35, R35, R14, RZ, 0xfc, !PT ;  /* 0x0000000e23237212 */ /* 0x000fe400078efcff */
[----:B------:R-:W-:-:S02]  /*1130*/  LOP3.LUT R26, R26, R7, RZ, 0xfc, !PT ;  /* 0x000000071a1a7212 */ /* 0x000fc400078efcff */
[----:B--2---:R-:W-:Y:S02]  /*1140*/  LOP3.LUT R27, R27, R6, RZ, 0xfc, !PT ;  /* 0x000000061b1b7212 */ /* 0x004fe400078efcff */
[----:B---3--:R-:W-:Y:S02]  /*1150*/  LOP3.LUT R16, R16, R9, RZ, 0xfc, !PT ;  /* 0x0000000910107212 */ /* 0x008fe400078efcff */
[----:B----4-:R-:W-:Y:S02]  /*1160*/  LOP3.LUT R17, R17, R8, RZ, 0xfc, !PT ;  /* 0x0000000811117212 */ /* 0x010fe400078efcff */
[----:B-----5:R-:W-:Y:S02]  /*1170*/  LOP3.LUT R18, R18, R11, RZ, 0xfc, !PT ;  /* 0x0000000b12127212 */ /* 0x020fe400078efcff */
[----:B-1----:R-:W-:-:S07]  /*1180*/  LOP3.LUT R19, R19, R10, RZ, 0xfc, !PT ;  /* 0x0000000a13137212 */ /* 0x002fce00078efcff */
.L_x_27:
[----:B------:R-:W-:Y:S05]  /*1190*/  BSYNC.RECONVERGENT B0 ;  /* 0x0000000000007941 */ /* 0x000fea0003800200 */
.L_x_26:
[----:B------:R-:W-:Y:S05]  /*11a0*/  @!P0 BRA `(.L_x_24) ;  /* 0x0000000800ac8947 */ /* 0x000fea0003800000 */
[----:B------:R-:W2:Y:S01]  /*11b0*/  LDL R9, [R3+0x4] ;  /* 0x0000040003097983 */ /* 0x000ea20000100800 */
[----:B------:R-:W-:Y:S01]  /*11c0*/  VIADD R6, R0, 0x2 ;  /* 0x0000000200067836 */ /* 0x000fe20000000000 */
[----:B------:R-:W-:Y:S01]  /*11d0*/  BSSY.RECONVERGENT B0, `(.L_x_28) ;  /* 0x0000031000007945 */ /* 0x000fe20003800200 */
[----:B------:R-:W-:-:S03]  /*11e0*/  PRMT R5, R4, 0x7610, R5 ;  /* 0x0000761004057816 */ /* 0x000fc60000000005 */
[----:B------:R-:W-:Y:S02]  /*11f0*/  ISETP.NE.AND P0, PT, R6, R23, PT ;  /* 0x000000170600720c */ /* 0x000fe40003f05270 */
        /* <DEDUP_REMOVED lines=33> */
[----:B------:R-:W-:-:S05]  /*1410*/  IMAD.MOV.U32 R22, RZ, RZ, -0x1 ;  /* 0xffffffffff167424 */ /* 0x000fca00078e00ff */
[----:B------:R0:W-:Y:S01]  /*1420*/  STL [R3+0x4], R22 ;  /* 0x0000041603007387 */ /* 0x0001e20000100800 */
[----:B------:R-:W-:Y:S02]  /*1430*/  LOP3.LUT R32, R32, R13, RZ, 0xfc, !PT ;  /* 0x0000000d20207212 */ /* 0x000fe400078efcff */
[----:B------:R-:W-:Y:S02]  /*1440*/  LOP3.LUT R33, R33, R14, RZ, 0xfc, !PT ;  /* 0x0000000e21217212 */ /* 0x000fe400078efcff */
[----:B------:R-:W-:Y:S02]  /*1450*/  LOP3.LUT R34, R34, R15, RZ, 0xfc, !PT ;  /* 0x0000000f22227212 */ /* 0x000fe400078efcff */
[----:B------:R-:W-:Y:S02]  /*1460*/  LOP3.LUT R35, R35, R20, RZ, 0xfc, !PT ;  /* 0x0000001423237212 */ /* 0x000fe400078efcff */
[----:B------:R-:W-:Y:S02]  /*1470*/  LOP3.LUT R26, R26, R5, RZ, 0xfc, !PT ;  /* 0x000000051a1a7212 */ /* 0x000fe400078efcff */
[----:B------:R-:W-:-:S02]  /*1480*/  PRMT R5, R4, 0x7610, R5 ;  /* 0x0000761004057816 */ /* 0x000fc40000000005 */
[----:B--2---:R-:W-:Y:S02]  /*1490*/  LOP3.LUT R27, R27, R8, RZ, 0xfc, !PT ;  /* 0x000000081b1b7212 */ /* 0x004fe400078efcff */
[----:B---3--:R-:W-:Y:S02]  /*14a0*/  LOP3.LUT R16, R16, R9, RZ, 0xfc, !PT ;  /* 0x0000000910107212 */ /* 0x008fe400078efcff */
[----:B----4-:R-:W-:Y:S02]  /*14b0*/  LOP3.LUT R17, R17, R10, RZ, 0xfc, !PT ;  /* 0x0000000a11117212 */ /* 0x010fe400078efcff */
[----:B-----5:R-:W-:Y:S02]  /*14c0*/  LOP3.LUT R18, R18, R11, RZ, 0xfc, !PT ;  /* 0x0000000b12127212 */ /* 0x020fe400078efcff */
[----:B0-----:R-:W-:-:S07]  /*14d0*/  LOP3.LUT R19, R19, R12, RZ, 0xfc, !PT ;  /* 0x0000000c13137212 */ /* 0x001fce00078efcff */
.L_x_29:
[----:B------:R-:W-:Y:S05]  /*14e0*/  BSYNC.RECONVERGENT B0 ;  /* 0x0000000000007941 */ /* 0x000fea0003800200 */
.L_x_28:
[----:B------:R-:W-:Y:S01]  /*14f0*/  PRMT R4, R5, 0x7610, R4 ;  /* 0x0000761005047816 */ /* 0x000fe20000000004 */
[----:B------:R-:W-:Y:S06]  /*1500*/  @!P0 BRA `(.L_x_24) ;  /* 0x0000000400d48947 */ /* 0x000fec0003800000 */
[----:B------:R-:W2:Y:S01]  /*1510*/  LDL R9, [R3+0x8] ;  /* 0x0000080003097983 */ /* 0x000ea20000100800 */
        /* <DEDUP_REMOVED lines=50> */
.L_x_31:
[----:B------:R-:W-:Y:S05]  /*1840*/  BSYNC.RECONVERGENT B0 ;  /* 0x0000000000007941 */ /* 0x000fea0003800200 */
.L_x_30:
[----:B------:R-:W-:Y:S05]  /*1850*/  @!P0 BRA `(.L_x_24) ;  /* 0x0000000400008947 */ /* 0x000fea0003800000 */
[----:B------:R-:W2:Y:S01]  /*1860*/  LDL R5, [R3+0xc] ;  /* 0x00000c0003057983 */ /* 0x000ea20000100800 */
[----:B------:R-:W-:Y:S01]  /*1870*/  BSSY.RECONVERGENT B0, `(.L_x_32) ;  /* 0x0000030000007945 */ /* 0x000fe20003800200 */
        /* <DEDUP_REMOVED lines=36> */
[----:B------:R-:W-:Y:S02]  /*1ac0*/  PRMT R22, R4, 0x7610, R22 ;  /* 0x0000761004167816 */ /* 0x000fe40000000016 */
        /* <DEDUP_REMOVED lines=9> */
[----:B0-----:R-:W-:-:S07]  /*1b60*/  LOP3.LUT R19, R19, R12, RZ, 0xfc, !PT ;  /* 0x0000000c13137212 */ /* 0x001fce00078efcff */
.L_x_33:
[----:B------:R-:W-:Y:S05]  /*1b70*/  BSYNC.RECONVERGENT B0 ;  /* 0x0000000000007941 */ /* 0x000fea0003800200 */
.L_x_32:
[----:B------:R-:W-:-:S05]  /*1b80*/  VIADD R0, R0, 0x4 ;  /* 0x0000000400007836 */ /* 0x000fca0000000000 */
[----:B------:R-:W-:-:S13]  /*1b90*/  ISETP.NE.AND P0, PT, R0, R23, PT ;  /* 0x000000170000720c */ /* 0x000fda0003f05270 */
[----:B------:R-:W-:Y:S05]  /*1ba0*/  @P0 BRA `(.L_x_34) ;  /* 0xfffffff000a00947 */ /* 0x000fea000383ffff */
[----:B------:R-:W-:Y:S01]  /*1bb0*/  PRMT R4, R22, 0x7610, R4 ;  /* 0x0000761016047816 */ /* 0x000fe20000000004 */
[----:B------:R-:W-:Y:S06]  /*1bc0*/  BRA `(.L_x_24) ;  /* 0x0000000000247947 */ /* 0x000fec0003800000 */
.L_x_25:
[----:B------:R-:W-:Y:S01]  /*1bd0*/  MOV R8, 0x0 ;  /* 0x0000000000087802 */ /* 0x000fe20000000f00 */
[----:B------:R-:W0:Y:S01]  /*1be0*/  LDCU.64 UR4, c[0x4][0x8] ;  /* 0x01000100ff0477ac */ /* 0x000e220008000a00 */
[----:B------:R-:W-:-:S04]  /*1bf0*/  CS2R R6, SRZ ;  /* 0x0000000000067805 */ /* 0x000fc8000001ff00 */
[----:B------:R-:W2:Y:S01]  /*1c00*/  LDC.64 R8, c[0x4][R8] ;  /* 0x0100000008087b82 */ /* 0x000ea20000000a00 */
[----:B0-----:R-:W-:Y:S02]  /*1c10*/  IMAD.U32 R4, RZ, RZ, UR4 ;  /* 0x00000004ff047e24 */ /* 0x001fe4000f8e00ff */
[----:B------:R-:W-:-:S07]  /*1c20*/  IMAD.U32 R5, RZ, RZ, UR5 ;  /* 0x00000005ff057e24 */ /* 0x000fce000f8e00ff */
[----:B------:R-:W-:-:S07]  /*1c30*/  LEPC R20, `(.L_x_35) ;  /* 0x000000001014794e */ /* 0x000fce0000000000 */
[----:B-12---:R-:W-:Y:S05]  /*1c40*/  CALL.ABS.NOINC R8 ;  /* 0x0000000008007343 */ /* 0x006fea0003c00000 */
.L_x_35:
[----:B------:R-:W-:-:S07]  /*1c50*/  PRMT R4, R22, 0x7610, R4 ;  /* 0x0000761016047816 */ /* 0x000fce0000000004 */
.L_x_24:
[----:B------:R-:W-:Y:S05]  /*1c60*/  BSYNC.RECONVERGENT B6 ;  /* 0x0000000000067941 */ /* 0x000fea0003800200 */
.L_x_23:
[----:B------:R-:W-:-:S13]  /*1c70*/  LOP3.LUT P0, RZ, R4, 0xff, RZ, 0xc0, !PT ;  /* 0x000000ff04ff7812 */ /* 0x000fda000780c0ff */
        /* <DEDUP_REMOVED lines=11> */
.L_x_36:
[----:B------:R-:W-:Y:S05]  /*1d30*/  BSYNC.RECONVERGENT B7 ;  /* 0x0000000000077941 */ /* 0x000fea0003800200 */
.L_x_22:
[----:B------:R-:W-:Y:S01]  /*1d40*/  LOP3.LUT R0, R30, R28, R29, 0xfe, !PT ;  /* 0x0000001c1e007212 */ /* 0x000fe200078efe1d */
[----:B------:R0:W-:Y:S01]  /*1d50*/  STL.128 [R1], R28 ;  /* 0x0000001c01007387 */ /* 0x0001e20000100c00 */
[----:B------:R-:W-:Y:S01]  /*1d60*/  BSSY.RECONVERGENT B0, `(.L_x_38) ;  /* 0x0000038000007945 */ /* 0x000fe20003800200 */
[----:B------:R-:W-:Y:S01]  /*1d70*/  IMAD.MOV.U32 R21, RZ, RZ, RZ ;  /* 0x000000ffff157224 */ /* 0x000fe200078e00ff */
[----:B------:R-:W-:Y:S01]  /*1d80*/  LOP3.LUT R0, R24, R0, R31, 0xfe, !PT ;  /* 0x0000000018007212 */ /* 0x000fe200078efe1f */
[----:B------:R0:W-:Y:S01]  /*1d90*/  STL.128 [R1+0x10], R24 ;  /* 0x0000101801007387 */ /* 0x0001e20000100c00 */
[----:B------:R-:W-:Y:S01]  /*1da0*/  IMAD.MOV.U32 R20, RZ, RZ, 0x1 ;  /* 0x00000001ff147424 */ /* 0x000fe200078e00ff */
[----:B------:R-:W-:Y:S02]  /*1db0*/  CS2R R22, SRZ ;  /* 0x0000000000167805 */ /* 0x000fe4000001ff00 */
[----:B------:R-:W-:Y:S01]  /*1dc0*/  LOP3.LUT R0, R26, R0, R25, 0xfe, !PT ;  /* 0x000000001a007212 */ /* 0x000fe200078efe19 */
[----:B------:R0:W-:Y:S01]  /*1dd0*/  STL.128 [R1+0x20], R16 ;  /* 0x0000201001007387 */ /* 0x0001e20000100c00 */
[----:B------:R-:W-:-:S02]  /*1de0*/  CS2R R4, SRZ ;  /* 0x0000000000047805 */ /* 0x000fc4000001ff00 */
[----:B------:R-:W-:Y:S02]  /*1df0*/  CS2R R6, SRZ ;  /* 0x0000000000067805 */ /* 0x000fe4000001ff00 */
[----:B------:R-:W-:Y:S01]  /*1e00*/  LOP3.LUT R0, R16, R0, R27, 0xfe, !PT ;  /* 0x0000000010007212 */ /* 0x000fe200078efe1b */
[----:B------:R0:W-:Y:S01]  /*1e10*/  STL.128 [R1+0x30], R32 ;  /* 0x0000302001007387 */ /* 0x0001e20000100c00 */
[----:B------:R-:W-:Y:S02]  /*1e20*/  CS2R R8, SRZ ;  /* 0x0000000000087805 */ /* 0x000fe4000001ff00 */
[----:B------:R-:W-:Y:S02]  /*1e30*/  CS2R R10, SRZ ;  /* 0x00000000000a7805 */ /* 0x000fe4000001ff00 */
[----:B------:R-:W-:Y:S02]  /*1e40*/  LOP3.LUT R0, R18, R0, R17, 0xfe, !PT ;  /* 0x0000000012007212 */ /* 0x000fe400078efe11 */
[----:B------:R-:W-:Y:S01]  /*1e50*/  CS2R R12, SRZ ;  /* 0x00000000000c7805 */ /* 0x000fe2000001ff00 */
[----:B------:R-:W-:Y:S01]  /*1e60*/  IMAD.MOV.U32 R3, RZ, RZ, RZ ;  /* 0x000000ffff037224 */ /* 0x000fe200078e00ff */
[----:B------:R-:W-:-:S04]  /*1e70*/  LOP3.LUT R0, R32, R0, R19, 0xfe, !PT ;  /* 0x0000000020007212 */ /* 0x000fc800078efe13 */
[----:B------:R-:W-:-:S04]  /*1e80*/  LOP3.LUT R0, R34, R0, R33, 0xfe, !PT ;  /* 0x0000000022007212 */ /* 0x000fc800078efe21 */
[----:B------:R-:W-:Y:S01]  /*1e90*/  LOP3.LUT P0, RZ, R0, R35, RZ, 0xfc, !PT ;  /* 0x0000002300ff7212 */ /* 0x000fe2000780fcff */
[----:B------:R-:W-:-:S12]  /*1ea0*/  IMAD.MOV.U32 R0, RZ, RZ, RZ ;  /* 0x000000ffff007224 */ /* 0x000fd800078e00ff */
[----:B0-----:R-:W-:Y:S05]  /*1eb0*/  @!P0 BRA `(.L_x_39) ;  /* 0x0000000000888947 */ /* 0x001fea0003800000 */
[----:B------:R-:W-:Y:S01]  /*1ec0*/  BSSY.RECONVERGENT B1, `(.L_x_40) ;  /* 0x000000d000017945 */ /* 0x000fe20003800200 */
[----:B------:R-:W-:Y:S02]  /*1ed0*/  IMAD.MOV.U32 R0, RZ, RZ, RZ ;  /* 0x000000ffff007224 */ /* 0x000fe400078e00ff */
[----:B------:R-:W-:-:S07]  /*1ee0*/  IMAD.MOV.U32 R4, RZ, RZ, RZ ;  /* 0x000000ffff047224 */ /* 0x000fce00078e00ff */
.L_x_41:
[----:B------:R-:W-:-:S05]  /*1ef0*/  IMAD.U32 R6, R0, 0x4, R1 ;  /* 0x0000000400067824 */ /* 0x000fca00078e0001 */
[----:B------:R-:W2:Y:S01]  /*1f00*/  LDL R3, [R6] ;  /* 0x0000000006037983 */ /* 0x000ea20000100800 */
[C---:B------:R-:W-:Y:S02]  /*1f10*/  ISETP.GE.U32.AND P0, PT, R0.reuse, 0xf, PT ;  /* 0x0000000f0000780c */ /* 0x040fe40003f06070 */
[----:B------:R-:W-:Y:S02]  /*1f20*/  IADD3 R0, P1, PT, R0, 0x1, RZ ;  /* 0x0000000100007810 */ /* 0x000fe40007f3e0ff */
[----:B------:R-:W-:-:S03]  /*1f30*/  ISETP.GE.U32.AND.EX P0, PT, R4, RZ, PT, P0 ;  /* 0x000000ff0400720c */ /* 0x000fc60003f06100 */
[----:B------:R-:W-:Y:S02]  /*1f40*/  IMAD.X R4, RZ, RZ, R4, P1 ;  /* 0x000000ffff047224 */ /* 0x000fe400008e0604 */
[----:B--2---:R-:W-:-:S05]  /*1f50*/  VIADD R3, R3, 0x1 ;  /* 0x0000000103037836 */ /* 0x004fca0000000000 */
[----:B------:R0:W-:Y:S01]  /*1f60*/  STL [R6], R3 ;  /* 0x0000000306007387 */ /* 0x0001e20000100800 */
[----:B------:R-:W-:-:S13]  /*1f70*/  ISETP.EQ.AND P2, PT, R3, RZ, PT ;  /* 0x000000ff0300720c */ /* 0x000fda0003f42270 */
[----:B0-----:R-:W-:Y:S05]  /*1f80*/  @!P0 BRA P2, `(.L_x_41) ;  /* 0xfffffffc00d88947 */ /* 0x001fea000103ffff */
[----:B------:R-:W-:Y:S05]  /*1f90*/  BSYNC.RECONVERGENT B1 ;  /* 0x0000000000017941 */ /* 0x000fea0003800200 */
.L_x_40:
[----:B------:R-:W2:Y:S04]  /*1fa0*/  LDL.128 R20, [R1] ;  /* 0x0000000001147983 */ /* 0x000ea80000100c00 */
[----:B------:R-:W3:Y:S04]  /*1fb0*/  LDL.128 R4, [R1+0x10] ;  /* 0x0000100001047983 */ /* 0x000ee80000100c00 */
[----:B------:R-:W4:Y:S04]  /*1fc0*/  LDL.128 R8, [R1+0x20] ;  /* 0x0000200001087983 */ /* 0x000f280000100c00 */
[----:B------:R-:W5:Y:S01]  /*1fd0*/  LDL.128 R12, [R1+0x30] ;  /* 0x00003000010c7983 */ /* 0x000f620000100c00 */
[----:B--2---:R-:W-:-:S02]  /*1fe0*/  LOP3.LUT R20, R20, R28, RZ, 0x30, !PT ;  /* 0x0000001c14147212 */ /* 0x004fc400078e30ff */
[----:B------:R-:W-:Y:S02]  /*1ff0*/  LOP3.LUT R21, R21, R29, RZ, 0x30, !PT ;  /* 0x0000001d15157212 */ /* 0x000fe400078e30ff */
[----:B------:R-:W-:Y:S02]  /*2000*/  LOP3.LUT R22, R22, R30, RZ, 0x30, !PT ;  /* 0x0000001e16167212 */ /* 0x000fe400078e30ff */
[----:B------:R-:W-:Y:S02]  /*2010*/  LOP3.LUT R23, R23, R31, RZ, 0x30, !PT ;  /* 0x0000001f17177212 */ /* 0x000fe400078e30ff */
[----:B---3--:R-:W-:Y:S02]  /*2020*/  LOP3.LUT R4, R4, R24, RZ, 0x30, !PT ;  /* 0x0000001804047212 */ /* 0x008fe400078e30ff */
[----:B------:R-:W-:Y:S02]  /*2030*/  LOP3.LUT R5, R5, R25, RZ, 0x30, !PT ;  /* 0x0000001905057212 */ /* 0x000fe400078e30ff */
[----:B------:R-:W-:-:S02]  /*2040*/  LOP3.LUT R6, R6, R26, RZ, 0x30, !PT ;  /* 0x0000001a06067212 */ /* 0x000fc400078e30ff */
[----:B------:R-:W-:Y:S02]  /*2050*/  LOP3.LUT R7, R7, R27, RZ, 0x30, !PT ;  /* 0x0000001b07077212 */ /* 0x000fe400078e30ff */
[----:B----4-:R-:W-:Y:S02]  /*2060*/  LOP3.LUT R8, R8, R16, RZ, 0x30, !PT ;  /* 0x0000001008087212 */ /* 0x010fe400078e30ff */
[----:B------:R-:W-:Y:S02]  /*2070*/  LOP3.LUT R9, R9, R17, RZ, 0x30, !PT ;  /* 0x0000001109097212 */ /* 0x000fe400078e30ff */
[----:B------:R-:W-:Y:S02]  /*2080*/  LOP3.LUT R10, R10, R18, RZ, 0x30, !PT ;  /* 0x000000120a0a7212 */ /* 0x000fe400078e30ff */
[----:B------:R-:W-:Y:S02]  /*2090*/  LOP3.LUT R11, R11, R19, RZ, 0x30, !PT ;  /* 0x000000130b0b7212 */ /* 0x000fe400078e30ff */
[----:B-----5:R-:W-:-:S02]  /*20a0*/  LOP3.LUT R12, R12, R32, RZ, 0x30, !PT ;  /* 0x000000200c0c7212 */ /* 0x020fc400078e30ff */
[----:B------:R-:W-:Y:S02]  /*20b0*/  LOP3.LUT R13, R13, R33, RZ, 0x30, !PT ;  /* 0x000000210d0d7212 */ /* 0x000fe400078e30ff */
[----:B------:R-:W-:Y:S02]  /*20c0*/  LOP3.LUT R0, R14, R34, RZ, 0x30, !PT ;  /* 0x000000220e007212 */ /* 0x000fe400078e30ff */
[----:B------:R-:W-:-:S07]  /*20d0*/  LOP3.LUT R3, R15, R35, RZ, 0x30, !PT ;  /* 0x000000230f037212 */ /* 0x000fce00078e30ff */
.L_x_39:
[----:B------:R-:W-:Y:S05]  /*20e0*/  BSYNC.RECONVERGENT B0 ;  /* 0x0000000000007941 */ /* 0x000fea0003800200 */
.L_x_38:
[----:B-1----:R-:W0:Y:S01]  /*20f0*/  LDC.64 R16, c[0x0][0x390] ;  /* 0x0000e400ff107b82 */ /* 0x002e220000000a00 */
[----:B------:R-:W1:Y:S07]  /*2100*/  LDCU.64 UR4, c[0x0][0x3a0] ;  /* 0x00007400ff0477ac */ /* 0x000e6e0008000a00 */
[----:B------:R-:W2:Y:S01]  /*2110*/  LDC.64 R14, c[0x0][0x3a8] ;  /* 0x0000ea00ff0e7b82 */ /* 0x000ea20000000a00 */
[----:B0-----:R-:W-:-:S05]  /*2120*/  IMAD.WIDE R16, R36, 0x40, R16 ;  /* 0x0000004024107825 */ /* 0x001fca00078e0210 */
[----:B------:R1:W-:Y:S01]  /*2130*/  STG.E desc[UR36][R16.64+0x10], R4 ;  /* 0x0000100410007986 */ /* 0x0003e2000c101924 */
[----:B--2---:R-:W-:-:S03]  /*2140*/  IMAD.WIDE R14, R37, 0x4, R14 ;  /* 0x00000004250e7825 */ /* 0x004fc600078e020e */
[----:B------:R0:W-:Y:S04]  /*2150*/  STG.E desc[UR36][R16.64+0x14], R5 ;  /* 0x0000140510007986 */ /* 0x0001e8000c101924 */
[----:B------:R2:W-:Y:S01]  /*2160*/  STG.E desc[UR36][R16.64+0x18], R6 ;  /* 0x0000180610007986 */ /* 0x0005e2000c101924 */
[----:B-1----:R-:W-:-:S03]  /*2170*/  IADD3 R4, P0, PT, R36, UR4, RZ ;  /* 0x0000000424047c10 */ /* 0x002fc6000ff1e0ff */
[----:B------:R-:W-:Y:S01]  /*2180*/  STG.E desc[UR36][R16.64], R20 ;  /* 0x0000001410007986 */ /* 0x000fe2000c101924 */
[----:B0-----:R-:W-:-:S03]  /*2190*/  LEA.HI.X.SX32 R5, R36, UR5, 0x1, P0 ;  /* 0x0000000524057c11 */ /* 0x001fc600080f0eff */
[----:B------:R-:W-:Y:S01]  /*21a0*/  STG.E desc[UR36][R16.64+0x4], R21 ;  /* 0x0000041510007986 */ /* 0x000fe2000c101924 */
[----:B--2---:R-:W-:-:S03]  /*21b0*/  IMAD.MOV.U32 R6, RZ, RZ, 0x1 ;  /* 0x00000001ff067424 */ /* 0x004fc600078e00ff */
[----:B------:R-:W-:Y:S04]  /*21c0*/  STG.E desc[UR36][R16.64+0x8], R22 ;  /* 0x0000081610007986 */ /* 0x000fe8000c101924 */
        /* <DEDUP_REMOVED lines=10> */
[----:B------:R0:W5:Y:S04]  /*2270*/  ATOMG.E.EXCH.STRONG.GPU PT, RZ, desc[UR36][R14.64], RZ ;  /* 0x800000ff0eff79a8 */ /* 0x000168000c1ef124 */
[----:B------:R1:W-:Y:S01]  /*2280*/  STG.E.U8 desc[UR36][R4.64], R6 ;  /* 0x0000000604007986 */ /* 0x0003e2000c101124 */
        /* <DEDUP_REMOVED lines=9> */
[----:B-1----:R-:W1:Y:S02]  /*2320*/  LDC.64 R4, c[0x0][0x3c0] ;  /* 0x0000f000ff047b82 */ /* 0x002e640000000a00 */
[----:B-1----:R-:W2:Y:S02]  /*2330*/  LDG.E.U8 R4, desc[UR36][R4.64] ;  /* 0x0000002404047981 */ /* 0x002ea4000c1e1100 */
[----:B--2---:R-:W-:-:S13]  /*2340*/  ISETP.NE.AND P0, PT, R4, RZ, PT ;  /* 0x000000ff0400720c */ /* 0x004fda0003f05270 */
[----:B0-----:R-:W-:Y:S05]  /*2350*/  @!P0 BRA `(.L_x_42) ;  /* 0xffffffe000d48947 */ /* 0x001fea000383ffff */
[----:B------:R-:W-:Y:S05]  /*2360*/  EXIT ;  /* 0x000000000000794d */ /* 0x000fea0003800000 */
.L_x_11:
[----:B------:R-:W-:Y:S05]  /*2370*/  BSYNC B8 ;  /* 0x0000000000087941 */ /* 0x000fea0003800000 */
.L_x_0:
[----:B------:R-:W-:-:S03]  /*2380*/  UMOV UR4, 0xffffffff ;  /* 0xffffffff00047882 */ /* 0x000fc60000000000 */
[----:B------:R-:W-:Y:S05]  /*2390*/  BRA.CONV UR4, `(.L_x_43) ;  /* 0x00000003041c7947 */ /* 0x000fea000b800000 */
[----:B------:R-:W-:Y:S01]  /*23a0*/  BSSY B0, `(.L_x_44) ;  /* 0x0000005000007945 */ /* 0x000fe20003800000 */
[----:B-1----:R-:W-:-:S07]  /*23b0*/  IMAD.MOV.U32 R15, RZ, RZ, -0x1 ;  /* 0xffffffffff0f7424 */ /* 0x002fce00078e00ff */
[----:B0-234-:R-:W-:Y:S05]  /*23c0*/  WARPSYNC.COLLECTIVE R15, `(.L_x_45) ;  /* 0x000000000f087348 */ /* 0x01dfea0003c00000 */
[----:B------:R-:W-:Y:S01]  /*23d0*/  NOP ;  /* 0x0000000000007918 */ /* 0x000fe20000000000 */
[----:B0-234-:R-:W-:Y:S05]  /*23e0*/  ENDCOLLECTIVE ;  /* 0x000000000000791b */ /* 0x01dfea0003800000 */
.L_x_45:
[----:B------:R-:W-:Y:S05]  /*23f0*/  BSYNC B0 ;  /* 0x0000000000007941 */ /* 0x000fea0003800000 */
.L_x_44:
[----:B------:R-:W-:Y:S05]  /*2400*/  EXIT ;  /* 0x000000000000794d */ /* 0x000fea0003800000 */
.L_x_43:
[----:B------:R-:W-:Y:S01]  /*2410*/  NOP ;  /* 0x0000000000007918 */ /* 0x000fe20000000000 */
[----:B------:R-:W-:Y:S05]  /*2420*/  EXIT ;  /* 0x000000000000794d */ /* 0x000fea0003800000 */
.L_x_46:
[----:B------:R-:W-:-:S00]  /*2430*/  BRA `(.L_x_46) ;  /* 0xfffffffc00fc7947 */ /* 0x000fc0000383ffff */
[----:B------:R-:W-:-:S00]  /*2440*/  NOP ;  /* 0x0000000000007918 */ /* 0x000fc00000000000 */
        /* <DEDUP_REMOVED lines=11> */
.L_x_47:


//--------------------- .nv.global.init           --------------------------
	.section	.nv.global.init,"aw",@progbits
.nv.global.init:
	.type		$str$2,@object
	.size		$str$2,(.L_0 - $str$2)
$str$2:
        /*0000*/ 	.byte	0x49, 0x6e, 0x76, 0x61, 0x6c, 0x69, 0x64, 0x20, 0x73, 0x69, 0x7a, 0x65, 0x20, 0x65, 0x78, 0x63
        /*0010*/ 	.byte	0x65, 0x65, 0x64, 0x65, 0x64, 0x0a, 0x00
.L_0:


//--------------------- .nv.shared.reserved.0     --------------------------
	.section	.nv.shared.reserved.0,"aw",@nobits
	.weak		__nv_reservedSMEM_offset_0_alias
	.size		__nv_reservedSMEM_offset_0_alias, 0, 64
	.other		__nv_reservedSMEM_offset_0_alias,@"STO_CUDA_RESERVED_SHARED STV_DEFAULT"
__nv_reservedSMEM_offset_0_alias:
	.zero		0
	.zero		64


//--------------------- .nv.constant0._Z6kernelPKiS0_P6BitSetPiPbS3_S3_S3_S4_S3_ --------------------------
	.section	.nv.constant0._Z6kernelPKiS0_P6BitSetPiPbS3_S3_S3_S4_S3_,"a",@progbits
	.sectionflags	@""
	.align	4
.nv.constant0._Z6kernelPKiS0_P6BitSetPiPbS3_S3_S3_S4_S3_:
	.zero		976


//--------------------- SYMBOLS --------------------------

	.type		.nv.reservedSmem.offset0,@object
	.size		.nv.reservedSmem.offset0,0x4
	.type		vprintf,@function
